//
// Generated by NVIDIA NVVM Compiler
//
// Compiler Build ID: CL-36424714
// Cuda compilation tools, release 13.0, V13.0.88
// Based on NVVM 20.0.0
//

.version 9.0
.target sm_100
.address_size 64

	// .globl	_Z15FilmGradeKerneliifffffffffffffffffffffffPKfPf
.global .align 4 .b8 __cudart_i2opi_f[24] = {65, 144, 67, 60, 153, 149, 98, 219, 192, 221, 52, 245, 209, 87, 39, 252, 41, 21, 68, 78, 110, 131, 249, 162};

.visible .entry _Z15FilmGradeKerneliifffffffffffffffffffffffPKfPf(
	.param .u32 _Z15FilmGradeKerneliifffffffffffffffffffffffPKfPf_param_0,
	.param .u32 _Z15FilmGradeKerneliifffffffffffffffffffffffPKfPf_param_1,
	.param .f32 _Z15FilmGradeKerneliifffffffffffffffffffffffPKfPf_param_2,
	.param .f32 _Z15FilmGradeKerneliifffffffffffffffffffffffPKfPf_param_3,
	.param .f32 _Z15FilmGradeKerneliifffffffffffffffffffffffPKfPf_param_4,
	.param .f32 _Z15FilmGradeKerneliifffffffffffffffffffffffPKfPf_param_5,
	.param .f32 _Z15FilmGradeKerneliifffffffffffffffffffffffPKfPf_param_6,
	.param .f32 _Z15FilmGradeKerneliifffffffffffffffffffffffPKfPf_param_7,
	.param .f32 _Z15FilmGradeKerneliifffffffffffffffffffffffPKfPf_param_8,
	.param .f32 _Z15FilmGradeKerneliifffffffffffffffffffffffPKfPf_param_9,
	.param .f32 _Z15FilmGradeKerneliifffffffffffffffffffffffPKfPf_param_10,
	.param .f32 _Z15FilmGradeKerneliifffffffffffffffffffffffPKfPf_param_11,
	.param .f32 _Z15FilmGradeKerneliifffffffffffffffffffffffPKfPf_param_12,
	.param .f32 _Z15FilmGradeKerneliifffffffffffffffffffffffPKfPf_param_13,
	.param .f32 _Z15FilmGradeKerneliifffffffffffffffffffffffPKfPf_param_14,
	.param .f32 _Z15FilmGradeKerneliifffffffffffffffffffffffPKfPf_param_15,
	.param .f32 _Z15FilmGradeKerneliifffffffffffffffffffffffPKfPf_param_16,
	.param .f32 _Z15FilmGradeKerneliifffffffffffffffffffffffPKfPf_param_17,
	.param .f32 _Z15FilmGradeKerneliifffffffffffffffffffffffPKfPf_param_18,
	.param .f32 _Z15FilmGradeKerneliifffffffffffffffffffffffPKfPf_param_19,
	.param .f32 _Z15FilmGradeKerneliifffffffffffffffffffffffPKfPf_param_20,
	.param .f32 _Z15FilmGradeKerneliifffffffffffffffffffffffPKfPf_param_21,
	.param .f32 _Z15FilmGradeKerneliifffffffffffffffffffffffPKfPf_param_22,
	.param .f32 _Z15FilmGradeKerneliifffffffffffffffffffffffPKfPf_param_23,
	.param .f32 _Z15FilmGradeKerneliifffffffffffffffffffffffPKfPf_param_24,
	.param .u64 .ptr .align 1 _Z15FilmGradeKerneliifffffffffffffffffffffffPKfPf_param_25,
	.param .u64 .ptr .align 1 _Z15FilmGradeKerneliifffffffffffffffffffffffPKfPf_param_26
)
{
	.local .align 4 .b8 	__local_depot0[28];
	.reg .b64 	%SP;
	.reg .b64 	%SPL;
	.reg .pred 	%p<380>;
	.reg .b32 	%r<489>;
	.reg .b32 	%f<1890>;
	.reg .b64 	%rd<121>;
	.reg .b64 	%fd<13>;

	mov.u64 	%SPL, __local_depot0;
	ld.param.u32 	%r106, [_Z15FilmGradeKerneliifffffffffffffffffffffffPKfPf_param_0];
	ld.param.u32 	%r108, [_Z15FilmGradeKerneliifffffffffffffffffffffffPKfPf_param_1];
	ld.param.f32 	%f235, [_Z15FilmGradeKerneliifffffffffffffffffffffffPKfPf_param_11];
	ld.param.f32 	%f236, [_Z15FilmGradeKerneliifffffffffffffffffffffffPKfPf_param_12];
	ld.param.f32 	%f237, [_Z15FilmGradeKerneliifffffffffffffffffffffffPKfPf_param_13];
	ld.param.f32 	%f241, [_Z15FilmGradeKerneliifffffffffffffffffffffffPKfPf_param_17];
	ld.param.f32 	%f242, [_Z15FilmGradeKerneliifffffffffffffffffffffffPKfPf_param_18];
	ld.param.f32 	%f243, [_Z15FilmGradeKerneliifffffffffffffffffffffffPKfPf_param_19];
	ld.param.f32 	%f244, [_Z15FilmGradeKerneliifffffffffffffffffffffffPKfPf_param_20];
	ld.param.f32 	%f245, [_Z15FilmGradeKerneliifffffffffffffffffffffffPKfPf_param_21];
	ld.param.f32 	%f246, [_Z15FilmGradeKerneliifffffffffffffffffffffffPKfPf_param_22];
	add.u64 	%rd1, %SPL, 0;
	mov.u32 	%r109, %ctaid.x;
	mov.u32 	%r110, %ntid.x;
	mov.u32 	%r111, %tid.x;
	mad.lo.s32 	%r1, %r109, %r110, %r111;
	mov.u32 	%r112, %ctaid.y;
	mov.u32 	%r113, %ntid.y;
	mov.u32 	%r114, %tid.y;
	mad.lo.s32 	%r115, %r112, %r113, %r114;
	setp.ge.s32 	%p1, %r1, %r106;
	setp.ge.s32 	%p2, %r115, %r108;
	or.pred  	%p3, %p1, %p2;
	@%p3 bra 	$L__BB0_179;
	ld.param.u64 	%rd101, [_Z15FilmGradeKerneliifffffffffffffffffffffffPKfPf_param_25];
	ld.param.f32 	%f1813, [_Z15FilmGradeKerneliifffffffffffffffffffffffPKfPf_param_4];
	ld.param.f32 	%f1812, [_Z15FilmGradeKerneliifffffffffffffffffffffffPKfPf_param_3];
	ld.param.f32 	%f1811, [_Z15FilmGradeKerneliifffffffffffffffffffffffPKfPf_param_2];
	cvta.to.global.u64 	%rd48, %rd101;
	mad.lo.s32 	%r116, %r115, %r106, %r1;
	shl.b32 	%r3, %r116, 2;
	cvt.rn.f32.u32 	%f1, %r108;
	mul.wide.s32 	%rd49, %r3, 4;
	add.s64 	%rd2, %rd48, %rd49;
	ld.global.f32 	%f249, [%rd2];
	ld.global.f32 	%f250, [%rd2+4];
	ld.global.f32 	%f251, [%rd2+8];
	div.rn.f32 	%f2, %f1811, 0f42C80000;
	add.f32 	%f3, %f2, %f249;
	div.rn.f32 	%f4, %f1812, 0f42C80000;
	add.f32 	%f5, %f4, %f250;
	div.rn.f32 	%f6, %f1813, 0f42C80000;
	add.f32 	%f7, %f6, %f251;
	mul.f32 	%f252, %f244, 0f3F000000;
	mov.f32 	%f253, 0f3F800000;
	sub.f32 	%f8, %f253, %f245;
	mul.f32 	%f254, %f8, 0f3E800000;
	sub.f32 	%f9, %f252, %f254;
	mul.f32 	%f255, %f8, 0f3F000000;
	sub.f32 	%f256, %f253, %f255;
	fma.rn.f32 	%f10, %f244, 0f3E800000, %f256;
	sub.f32 	%f257, %f3, %f9;
	sub.f32 	%f258, %f10, %f9;
	div.rn.f32 	%f11, %f257, %f258;
	sub.f32 	%f259, %f5, %f9;
	div.rn.f32 	%f12, %f259, %f258;
	sub.f32 	%f260, %f7, %f9;
	div.rn.f32 	%f13, %f260, %f258;
	setp.geu.f32 	%p4, %f246, 0f3F000000;
	@%p4 bra 	$L__BB0_3;
	mov.f32 	%f262, 0f3F000000;
	sub.f32 	%f263, %f262, %f246;
	mul.f32 	%f264, %f263, 0f3F000000;
	sub.f32 	%f1834, %f262, %f264;
	bra.uni 	$L__BB0_4;
$L__BB0_3:
	add.f32 	%f261, %f246, 0fBF000000;
	fma.rn.f32 	%f1834, %f261, 0f3F000000, 0f3F000000;
$L__BB0_4:
	setp.leu.f32 	%p5, %f11, %f1834;
	@%p5 bra 	$L__BB0_6;
	sub.f32 	%f266, %f11, %f1834;
	add.f32 	%f267, %f1834, %f1834;
	mov.f32 	%f268, 0f40000000;
	sub.f32 	%f269, %f268, %f267;
	div.rn.f32 	%f270, %f266, %f269;
	add.f32 	%f1835, %f270, 0f3F000000;
	bra.uni 	$L__BB0_7;
$L__BB0_6:
	add.f32 	%f265, %f1834, %f1834;
	div.rn.f32 	%f1835, %f11, %f265;
$L__BB0_7:
	setp.leu.f32 	%p6, %f12, %f1834;
	@%p6 bra 	$L__BB0_9;
	sub.f32 	%f272, %f12, %f1834;
	add.f32 	%f273, %f1834, %f1834;
	mov.f32 	%f274, 0f40000000;
	sub.f32 	%f275, %f274, %f273;
	div.rn.f32 	%f276, %f272, %f275;
	add.f32 	%f1836, %f276, 0f3F000000;
	bra.uni 	$L__BB0_10;
$L__BB0_9:
	add.f32 	%f271, %f1834, %f1834;
	div.rn.f32 	%f1836, %f12, %f271;
$L__BB0_10:
	setp.leu.f32 	%p7, %f13, %f1834;
	@%p7 bra 	$L__BB0_12;
	sub.f32 	%f278, %f13, %f1834;
	add.f32 	%f279, %f1834, %f1834;
	mov.f32 	%f280, 0f40000000;
	sub.f32 	%f281, %f280, %f279;
	div.rn.f32 	%f282, %f278, %f281;
	add.f32 	%f1837, %f282, 0f3F000000;
	bra.uni 	$L__BB0_13;
$L__BB0_12:
	add.f32 	%f277, %f1834, %f1834;
	div.rn.f32 	%f1837, %f13, %f277;
$L__BB0_13:
	add.f32 	%f283, %f1835, 0fBE800000;
	mul.f32 	%f26, %f283, 0f40C90FDB;
	mul.f32 	%f284, %f26, 0f3F22F983;
	cvt.rni.s32.f32 	%r462, %f284;
	cvt.rn.f32.s32 	%f285, %r462;
	fma.rn.f32 	%f286, %f285, 0fBFC90FDA, %f26;
	fma.rn.f32 	%f287, %f285, 0fB3A22168, %f286;
	fma.rn.f32 	%f1838, %f285, 0fA7C234C5, %f287;
	abs.f32 	%f28, %f26;
	setp.ltu.f32 	%p8, %f28, 0f47CE4780;
	@%p8 bra 	$L__BB0_21;
	setp.neu.f32 	%p9, %f28, 0f7F800000;
	@%p9 bra 	$L__BB0_16;
	mov.f32 	%f290, 0f00000000;
	mul.rn.f32 	%f1838, %f26, %f290;
	mov.b32 	%r462, 0;
	bra.uni 	$L__BB0_21;
$L__BB0_16:
	mov.b32 	%r5, %f26;
	mov.b64 	%rd105, 0;
	mov.b32 	%r459, 0;
	mov.u64 	%rd103, __cudart_i2opi_f;
	shl.b32 	%r119, %r5, 8;
	or.b32  	%r120, %r119, -2147483648;
	mov.u64 	%rd104, %rd1;
$L__BB0_17:
	.pragma "nounroll";
	ld.global.nc.u32 	%r118, [%rd103];
	mad.wide.u32 	%rd52, %r118, %r120, %rd105;
	shr.u64 	%rd105, %rd52, 32;
	st.local.u32 	[%rd104], %rd52;
	add.s32 	%r459, %r459, 1;
	add.s64 	%rd104, %rd104, 4;
	add.s64 	%rd103, %rd103, 4;
	setp.ne.s32 	%p10, %r459, 6;
	@%p10 bra 	$L__BB0_17;
	shr.u32 	%r121, %r5, 23;
	st.local.u32 	[%rd1+24], %rd105;
	and.b32  	%r8, %r121, 31;
	and.b32  	%r122, %r121, 224;
	add.s32 	%r123, %r122, -128;
	shr.u32 	%r124, %r123, 5;
	mul.wide.u32 	%rd53, %r124, 4;
	sub.s64 	%rd9, %rd1, %rd53;
	ld.local.u32 	%r460, [%rd9+24];
	ld.local.u32 	%r461, [%rd9+20];
	setp.eq.s32 	%p11, %r8, 0;
	@%p11 bra 	$L__BB0_20;
	shf.l.wrap.b32 	%r460, %r461, %r460, %r8;
	ld.local.u32 	%r125, [%rd9+16];
	shf.l.wrap.b32 	%r461, %r125, %r461, %r8;
$L__BB0_20:
	shr.u32 	%r126, %r460, 30;
	shf.l.wrap.b32 	%r127, %r461, %r460, 2;
	shl.b32 	%r128, %r461, 2;
	shr.u32 	%r129, %r127, 31;
	add.s32 	%r130, %r129, %r126;
	neg.s32 	%r131, %r130;
	setp.lt.s32 	%p12, %r5, 0;
	selp.b32 	%r462, %r131, %r130, %p12;
	xor.b32  	%r132, %r127, %r5;
	shr.s32 	%r133, %r127, 31;
	xor.b32  	%r134, %r133, %r127;
	xor.b32  	%r135, %r133, %r128;
	cvt.u64.u32 	%rd54, %r134;
	shl.b64 	%rd55, %rd54, 32;
	cvt.u64.u32 	%rd56, %r135;
	or.b64  	%rd57, %rd55, %rd56;
	cvt.rn.f64.s64 	%fd1, %rd57;
	mul.f64 	%fd2, %fd1, 0d3BF921FB54442D19;
	cvt.rn.f32.f64 	%f288, %fd2;
	neg.f32 	%f289, %f288;
	setp.lt.s32 	%p13, %r132, 0;
	selp.f32 	%f1838, %f289, %f288, %p13;
$L__BB0_21:
	ld.param.f32 	%f1826, [_Z15FilmGradeKerneliifffffffffffffffffffffffPKfPf_param_14];
	mul.rn.f32 	%f291, %f1838, %f1838;
	and.b32  	%r137, %r462, 1;
	setp.eq.b32 	%p14, %r137, 1;
	selp.f32 	%f292, 0f3F800000, %f1838, %p14;
	fma.rn.f32 	%f293, %f291, %f292, 0f00000000;
	fma.rn.f32 	%f294, %f291, 0f37CBAC00, 0fBAB607ED;
	selp.f32 	%f295, %f294, 0fB94D4153, %p14;
	selp.f32 	%f296, 0f3D2AAABB, 0f3C0885E4, %p14;
	fma.rn.f32 	%f297, %f295, %f291, %f296;
	selp.f32 	%f298, 0fBEFFFFFF, 0fBE2AAAA8, %p14;
	fma.rn.f32 	%f299, %f297, %f291, %f298;
	fma.rn.f32 	%f300, %f299, %f293, %f292;
	and.b32  	%r138, %r462, 2;
	setp.eq.s32 	%p15, %r138, 0;
	mov.f32 	%f301, 0f00000000;
	sub.f32 	%f302, %f301, %f300;
	selp.f32 	%f303, %f300, %f302, %p15;
	add.f32 	%f304, %f303, 0f3F800000;
	div.rn.f32 	%f305, %f304, 0f41A00000;
	mul.f32 	%f306, %f1826, %f305;
	fma.rn.f32 	%f32, %f306, 0f40800000, %f11;
	add.f32 	%f307, %f1836, 0fBE800000;
	mul.f32 	%f33, %f307, 0f40C90FDB;
	mul.f32 	%f308, %f33, 0f3F22F983;
	cvt.rni.s32.f32 	%r466, %f308;
	cvt.rn.f32.s32 	%f309, %r466;
	fma.rn.f32 	%f310, %f309, 0fBFC90FDA, %f33;
	fma.rn.f32 	%f311, %f309, 0fB3A22168, %f310;
	fma.rn.f32 	%f1839, %f309, 0fA7C234C5, %f311;
	abs.f32 	%f35, %f33;
	setp.ltu.f32 	%p16, %f35, 0f47CE4780;
	@%p16 bra 	$L__BB0_29;
	setp.neu.f32 	%p17, %f35, 0f7F800000;
	@%p17 bra 	$L__BB0_24;
	mov.f32 	%f314, 0f00000000;
	mul.rn.f32 	%f1839, %f33, %f314;
	mov.b32 	%r466, 0;
	bra.uni 	$L__BB0_29;
$L__BB0_24:
	mov.b32 	%r18, %f33;
	mov.b64 	%rd108, 0;
	mov.b32 	%r463, 0;
	mov.u64 	%rd106, __cudart_i2opi_f;
	shl.b32 	%r141, %r18, 8;
	or.b32  	%r142, %r141, -2147483648;
	mov.u64 	%rd107, %rd1;
$L__BB0_25:
	.pragma "nounroll";
	ld.global.nc.u32 	%r140, [%rd106];
	mad.wide.u32 	%rd60, %r140, %r142, %rd108;
	shr.u64 	%rd108, %rd60, 32;
	st.local.u32 	[%rd107], %rd60;
	add.s32 	%r463, %r463, 1;
	add.s64 	%rd107, %rd107, 4;
	add.s64 	%rd106, %rd106, 4;
	setp.ne.s32 	%p18, %r463, 6;
	@%p18 bra 	$L__BB0_25;
	shr.u32 	%r143, %r18, 23;
	st.local.u32 	[%rd1+24], %rd108;
	and.b32  	%r21, %r143, 31;
	and.b32  	%r144, %r143, 224;
	add.s32 	%r145, %r144, -128;
	shr.u32 	%r146, %r145, 5;
	mul.wide.u32 	%rd61, %r146, 4;
	sub.s64 	%rd16, %rd1, %rd61;
	ld.local.u32 	%r464, [%rd16+24];
	ld.local.u32 	%r465, [%rd16+20];
	setp.eq.s32 	%p19, %r21, 0;
	@%p19 bra 	$L__BB0_28;
	shf.l.wrap.b32 	%r464, %r465, %r464, %r21;
	ld.local.u32 	%r147, [%rd16+16];
	shf.l.wrap.b32 	%r465, %r147, %r465, %r21;
$L__BB0_28:
	shr.u32 	%r148, %r464, 30;
	shf.l.wrap.b32 	%r149, %r465, %r464, 2;
	shl.b32 	%r150, %r465, 2;
	shr.u32 	%r151, %r149, 31;
	add.s32 	%r152, %r151, %r148;
	neg.s32 	%r153, %r152;
	setp.lt.s32 	%p20, %r18, 0;
	selp.b32 	%r466, %r153, %r152, %p20;
	xor.b32  	%r154, %r149, %r18;
	shr.s32 	%r155, %r149, 31;
	xor.b32  	%r156, %r155, %r149;
	xor.b32  	%r157, %r155, %r150;
	cvt.u64.u32 	%rd62, %r156;
	shl.b64 	%rd63, %rd62, 32;
	cvt.u64.u32 	%rd64, %r157;
	or.b64  	%rd65, %rd63, %rd64;
	cvt.rn.f64.s64 	%fd3, %rd65;
	mul.f64 	%fd4, %fd3, 0d3BF921FB54442D19;
	cvt.rn.f32.f64 	%f312, %fd4;
	neg.f32 	%f313, %f312;
	setp.lt.s32 	%p21, %r154, 0;
	selp.f32 	%f1839, %f313, %f312, %p21;
$L__BB0_29:
	ld.param.f32 	%f1828, [_Z15FilmGradeKerneliifffffffffffffffffffffffPKfPf_param_15];
	mul.rn.f32 	%f315, %f1839, %f1839;
	and.b32  	%r159, %r466, 1;
	setp.eq.b32 	%p22, %r159, 1;
	selp.f32 	%f316, 0f3F800000, %f1839, %p22;
	fma.rn.f32 	%f317, %f315, %f316, 0f00000000;
	fma.rn.f32 	%f318, %f315, 0f37CBAC00, 0fBAB607ED;
	selp.f32 	%f319, %f318, 0fB94D4153, %p22;
	selp.f32 	%f320, 0f3D2AAABB, 0f3C0885E4, %p22;
	fma.rn.f32 	%f321, %f319, %f315, %f320;
	selp.f32 	%f322, 0fBEFFFFFF, 0fBE2AAAA8, %p22;
	fma.rn.f32 	%f323, %f321, %f315, %f322;
	fma.rn.f32 	%f324, %f323, %f317, %f316;
	and.b32  	%r160, %r466, 2;
	setp.eq.s32 	%p23, %r160, 0;
	mov.f32 	%f325, 0f00000000;
	sub.f32 	%f326, %f325, %f324;
	selp.f32 	%f327, %f324, %f326, %p23;
	add.f32 	%f328, %f327, 0f3F800000;
	div.rn.f32 	%f329, %f328, 0f41A00000;
	mul.f32 	%f330, %f1828, %f329;
	fma.rn.f32 	%f39, %f330, 0f40800000, %f12;
	add.f32 	%f331, %f1837, 0fBE800000;
	mul.f32 	%f40, %f331, 0f40C90FDB;
	mul.f32 	%f332, %f40, 0f3F22F983;
	cvt.rni.s32.f32 	%r470, %f332;
	cvt.rn.f32.s32 	%f333, %r470;
	fma.rn.f32 	%f334, %f333, 0fBFC90FDA, %f40;
	fma.rn.f32 	%f335, %f333, 0fB3A22168, %f334;
	fma.rn.f32 	%f1840, %f333, 0fA7C234C5, %f335;
	abs.f32 	%f42, %f40;
	setp.ltu.f32 	%p24, %f42, 0f47CE4780;
	@%p24 bra 	$L__BB0_37;
	setp.neu.f32 	%p25, %f42, 0f7F800000;
	@%p25 bra 	$L__BB0_32;
	mov.f32 	%f338, 0f00000000;
	mul.rn.f32 	%f1840, %f40, %f338;
	mov.b32 	%r470, 0;
	bra.uni 	$L__BB0_37;
$L__BB0_32:
	mov.b32 	%r31, %f40;
	mov.b64 	%rd111, 0;
	mov.b32 	%r467, 0;
	mov.u64 	%rd109, __cudart_i2opi_f;
	shl.b32 	%r163, %r31, 8;
	or.b32  	%r164, %r163, -2147483648;
	mov.u64 	%rd110, %rd1;
$L__BB0_33:
	.pragma "nounroll";
	ld.global.nc.u32 	%r162, [%rd109];
	mad.wide.u32 	%rd68, %r162, %r164, %rd111;
	shr.u64 	%rd111, %rd68, 32;
	st.local.u32 	[%rd110], %rd68;
	add.s32 	%r467, %r467, 1;
	add.s64 	%rd110, %rd110, 4;
	add.s64 	%rd109, %rd109, 4;
	setp.ne.s32 	%p26, %r467, 6;
	@%p26 bra 	$L__BB0_33;
	shr.u32 	%r165, %r31, 23;
	st.local.u32 	[%rd1+24], %rd111;
	and.b32  	%r34, %r165, 31;
	and.b32  	%r166, %r165, 224;
	add.s32 	%r167, %r166, -128;
	shr.u32 	%r168, %r167, 5;
	mul.wide.u32 	%rd69, %r168, 4;
	sub.s64 	%rd23, %rd1, %rd69;
	ld.local.u32 	%r468, [%rd23+24];
	ld.local.u32 	%r469, [%rd23+20];
	setp.eq.s32 	%p27, %r34, 0;
	@%p27 bra 	$L__BB0_36;
	shf.l.wrap.b32 	%r468, %r469, %r468, %r34;
	ld.local.u32 	%r169, [%rd23+16];
	shf.l.wrap.b32 	%r469, %r169, %r469, %r34;
$L__BB0_36:
	shr.u32 	%r170, %r468, 30;
	shf.l.wrap.b32 	%r171, %r469, %r468, 2;
	shl.b32 	%r172, %r469, 2;
	shr.u32 	%r173, %r171, 31;
	add.s32 	%r174, %r173, %r170;
	neg.s32 	%r175, %r174;
	setp.lt.s32 	%p28, %r31, 0;
	selp.b32 	%r470, %r175, %r174, %p28;
	xor.b32  	%r176, %r171, %r31;
	shr.s32 	%r177, %r171, 31;
	xor.b32  	%r178, %r177, %r171;
	xor.b32  	%r179, %r177, %r172;
	cvt.u64.u32 	%rd70, %r178;
	shl.b64 	%rd71, %rd70, 32;
	cvt.u64.u32 	%rd72, %r179;
	or.b64  	%rd73, %rd71, %rd72;
	cvt.rn.f64.s64 	%fd5, %rd73;
	mul.f64 	%fd6, %fd5, 0d3BF921FB54442D19;
	cvt.rn.f32.f64 	%f336, %fd6;
	neg.f32 	%f337, %f336;
	setp.lt.s32 	%p29, %r176, 0;
	selp.f32 	%f1840, %f337, %f336, %p29;
$L__BB0_37:
	ld.param.f32 	%f1830, [_Z15FilmGradeKerneliifffffffffffffffffffffffPKfPf_param_16];
	mul.rn.f32 	%f339, %f1840, %f1840;
	and.b32  	%r181, %r470, 1;
	setp.eq.b32 	%p30, %r181, 1;
	selp.f32 	%f340, 0f3F800000, %f1840, %p30;
	fma.rn.f32 	%f341, %f339, %f340, 0f00000000;
	fma.rn.f32 	%f342, %f339, 0f37CBAC00, 0fBAB607ED;
	selp.f32 	%f343, %f342, 0fB94D4153, %p30;
	selp.f32 	%f344, 0f3D2AAABB, 0f3C0885E4, %p30;
	fma.rn.f32 	%f345, %f343, %f339, %f344;
	selp.f32 	%f346, 0fBEFFFFFF, 0fBE2AAAA8, %p30;
	fma.rn.f32 	%f347, %f345, %f339, %f346;
	fma.rn.f32 	%f348, %f347, %f341, %f340;
	and.b32  	%r182, %r470, 2;
	setp.eq.s32 	%p31, %r182, 0;
	mov.f32 	%f349, 0f00000000;
	sub.f32 	%f350, %f349, %f348;
	selp.f32 	%f351, %f348, %f350, %p31;
	add.f32 	%f352, %f351, 0f3F800000;
	div.rn.f32 	%f353, %f352, 0f41A00000;
	mul.f32 	%f354, %f1830, %f353;
	fma.rn.f32 	%f355, %f354, 0f40800000, %f13;
	setp.ge.f32 	%p32, %f3, %f9;
	setp.le.f32 	%p33, %f3, %f10;
	sub.f32 	%f46, %f10, %f9;
	fma.rn.f32 	%f356, %f46, %f32, %f9;
	selp.f32 	%f357, %f356, %f3, %p33;
	selp.f32 	%f47, %f357, %f3, %p32;
	setp.ge.f32 	%p34, %f5, %f9;
	setp.le.f32 	%p35, %f5, %f10;
	fma.rn.f32 	%f358, %f46, %f39, %f9;
	selp.f32 	%f359, %f358, %f5, %p35;
	selp.f32 	%f48, %f359, %f5, %p34;
	setp.ge.f32 	%p36, %f7, %f9;
	setp.le.f32 	%p37, %f7, %f10;
	fma.rn.f32 	%f360, %f46, %f355, %f9;
	selp.f32 	%f361, %f360, %f7, %p37;
	selp.f32 	%f49, %f361, %f7, %p36;
	setp.leu.f32 	%p38, %f47, 0f00000000;
	mov.f32 	%f1841, %f47;
	@%p38 bra 	$L__BB0_39;
	div.rn.f32 	%f362, %f47, %f244;
	add.f32 	%f363, %f362, %f362;
	mul.f32 	%f364, %f235, 0f402DF854;
	fma.rn.f32 	%f365, %f235, 0f402DF854, %f364;
	fma.rn.f32 	%f366, %f365, %f362, 0f3F800000;
	setp.lt.f32 	%p39, %f366, 0f00800000;
	mul.f32 	%f367, %f366, 0f4B000000;
	selp.f32 	%f368, %f367, %f366, %p39;
	selp.f32 	%f369, 0fC1B80000, 0f00000000, %p39;
	mov.b32 	%r183, %f368;
	add.s32 	%r184, %r183, -1059760811;
	and.b32  	%r185, %r184, -8388608;
	sub.s32 	%r186, %r183, %r185;
	mov.b32 	%f370, %r186;
	cvt.rn.f32.s32 	%f371, %r185;
	fma.rn.f32 	%f372, %f371, 0f34000000, %f369;
	add.f32 	%f373, %f370, 0fBF800000;
	fma.rn.f32 	%f374, %f373, 0fBE055027, 0f3E1039F6;
	fma.rn.f32 	%f375, %f374, %f373, 0fBDF8CDCC;
	fma.rn.f32 	%f376, %f375, %f373, 0f3E0F2955;
	fma.rn.f32 	%f377, %f376, %f373, 0fBE2AD8B9;
	fma.rn.f32 	%f378, %f377, %f373, 0f3E4CED0B;
	fma.rn.f32 	%f379, %f378, %f373, 0fBE7FFF22;
	fma.rn.f32 	%f380, %f379, %f373, 0f3EAAAA78;
	fma.rn.f32 	%f381, %f380, %f373, 0fBF000000;
	mul.f32 	%f382, %f373, %f381;
	fma.rn.f32 	%f383, %f382, %f373, %f373;
	fma.rn.f32 	%f384, %f372, 0f3F317218, %f383;
	setp.gt.u32 	%p40, %r183, 2139095039;
	fma.rn.f32 	%f385, %f368, 0f7F800000, 0f7F800000;
	selp.f32 	%f386, %f385, %f384, %p40;
	setp.eq.f32 	%p41, %f368, 0f00000000;
	selp.f32 	%f387, 0fFF800000, %f386, %p41;
	add.f32 	%f388, %f365, 0f3F800000;
	setp.lt.f32 	%p42, %f388, 0f00800000;
	mul.f32 	%f389, %f388, 0f4B000000;
	selp.f32 	%f390, %f389, %f388, %p42;
	selp.f32 	%f391, 0fC1B80000, 0f00000000, %p42;
	mov.b32 	%r187, %f390;
	add.s32 	%r188, %r187, -1059760811;
	and.b32  	%r189, %r188, -8388608;
	sub.s32 	%r190, %r187, %r189;
	mov.b32 	%f392, %r190;
	cvt.rn.f32.s32 	%f393, %r189;
	fma.rn.f32 	%f394, %f393, 0f34000000, %f391;
	add.f32 	%f395, %f392, 0fBF800000;
	fma.rn.f32 	%f396, %f395, 0fBE055027, 0f3E1039F6;
	fma.rn.f32 	%f397, %f396, %f395, 0fBDF8CDCC;
	fma.rn.f32 	%f398, %f397, %f395, 0f3E0F2955;
	fma.rn.f32 	%f399, %f398, %f395, 0fBE2AD8B9;
	fma.rn.f32 	%f400, %f399, %f395, 0f3E4CED0B;
	fma.rn.f32 	%f401, %f400, %f395, 0fBE7FFF22;
	fma.rn.f32 	%f402, %f401, %f395, 0f3EAAAA78;
	fma.rn.f32 	%f403, %f402, %f395, 0fBF000000;
	mul.f32 	%f404, %f395, %f403;
	fma.rn.f32 	%f405, %f404, %f395, %f395;
	fma.rn.f32 	%f406, %f394, 0f3F317218, %f405;
	setp.gt.u32 	%p43, %r187, 2139095039;
	fma.rn.f32 	%f407, %f390, 0f7F800000, 0f7F800000;
	selp.f32 	%f408, %f407, %f406, %p43;
	setp.eq.f32 	%p44, %f390, 0f00000000;
	selp.f32 	%f409, 0fFF800000, %f408, %p44;
	div.rn.f32 	%f410, %f387, %f409;
	sub.f32 	%f1841, %f363, %f410;
$L__BB0_39:
	setp.lt.f32 	%p45, %f47, %f244;
	setp.gt.f32 	%p46, %f235, 0f00000000;
	mov.f32 	%f411, 0f3F800000;
	sub.f32 	%f412, %f411, %f1841;
	fma.rn.f32 	%f413, %f235, %f412, %f1841;
	mul.f32 	%f414, %f244, %f413;
	selp.f32 	%f415, %f414, %f47, %p45;
	selp.f32 	%f1850, %f415, %f47, %p46;
	setp.leu.f32 	%p47, %f48, 0f00000000;
	mov.f32 	%f1842, %f48;
	@%p47 bra 	$L__BB0_41;
	div.rn.f32 	%f416, %f48, %f244;
	add.f32 	%f417, %f416, %f416;
	mul.f32 	%f418, %f236, 0f402DF854;
	fma.rn.f32 	%f419, %f236, 0f402DF854, %f418;
	fma.rn.f32 	%f420, %f419, %f416, 0f3F800000;
	setp.lt.f32 	%p48, %f420, 0f00800000;
	mul.f32 	%f421, %f420, 0f4B000000;
	selp.f32 	%f422, %f421, %f420, %p48;
	selp.f32 	%f423, 0fC1B80000, 0f00000000, %p48;
	mov.b32 	%r191, %f422;
	add.s32 	%r192, %r191, -1059760811;
	and.b32  	%r193, %r192, -8388608;
	sub.s32 	%r194, %r191, %r193;
	mov.b32 	%f424, %r194;
	cvt.rn.f32.s32 	%f425, %r193;
	fma.rn.f32 	%f426, %f425, 0f34000000, %f423;
	add.f32 	%f427, %f424, 0fBF800000;
	fma.rn.f32 	%f428, %f427, 0fBE055027, 0f3E1039F6;
	fma.rn.f32 	%f429, %f428, %f427, 0fBDF8CDCC;
	fma.rn.f32 	%f430, %f429, %f427, 0f3E0F2955;
	fma.rn.f32 	%f431, %f430, %f427, 0fBE2AD8B9;
	fma.rn.f32 	%f432, %f431, %f427, 0f3E4CED0B;
	fma.rn.f32 	%f433, %f432, %f427, 0fBE7FFF22;
	fma.rn.f32 	%f434, %f433, %f427, 0f3EAAAA78;
	fma.rn.f32 	%f435, %f434, %f427, 0fBF000000;
	mul.f32 	%f436, %f427, %f435;
	fma.rn.f32 	%f437, %f436, %f427, %f427;
	fma.rn.f32 	%f438, %f426, 0f3F317218, %f437;
	setp.gt.u32 	%p49, %r191, 2139095039;
	fma.rn.f32 	%f439, %f422, 0f7F800000, 0f7F800000;
	selp.f32 	%f440, %f439, %f438, %p49;
	setp.eq.f32 	%p50, %f422, 0f00000000;
	selp.f32 	%f441, 0fFF800000, %f440, %p50;
	add.f32 	%f442, %f419, 0f3F800000;
	setp.lt.f32 	%p51, %f442, 0f00800000;
	mul.f32 	%f443, %f442, 0f4B000000;
	selp.f32 	%f444, %f443, %f442, %p51;
	selp.f32 	%f445, 0fC1B80000, 0f00000000, %p51;
	mov.b32 	%r195, %f444;
	add.s32 	%r196, %r195, -1059760811;
	and.b32  	%r197, %r196, -8388608;
	sub.s32 	%r198, %r195, %r197;
	mov.b32 	%f446, %r198;
	cvt.rn.f32.s32 	%f447, %r197;
	fma.rn.f32 	%f448, %f447, 0f34000000, %f445;
	add.f32 	%f449, %f446, 0fBF800000;
	fma.rn.f32 	%f450, %f449, 0fBE055027, 0f3E1039F6;
	fma.rn.f32 	%f451, %f450, %f449, 0fBDF8CDCC;
	fma.rn.f32 	%f452, %f451, %f449, 0f3E0F2955;
	fma.rn.f32 	%f453, %f452, %f449, 0fBE2AD8B9;
	fma.rn.f32 	%f454, %f453, %f449, 0f3E4CED0B;
	fma.rn.f32 	%f455, %f454, %f449, 0fBE7FFF22;
	fma.rn.f32 	%f456, %f455, %f449, 0f3EAAAA78;
	fma.rn.f32 	%f457, %f456, %f449, 0fBF000000;
	mul.f32 	%f458, %f449, %f457;
	fma.rn.f32 	%f459, %f458, %f449, %f449;
	fma.rn.f32 	%f460, %f448, 0f3F317218, %f459;
	setp.gt.u32 	%p52, %r195, 2139095039;
	fma.rn.f32 	%f461, %f444, 0f7F800000, 0f7F800000;
	selp.f32 	%f462, %f461, %f460, %p52;
	setp.eq.f32 	%p53, %f444, 0f00000000;
	selp.f32 	%f463, 0fFF800000, %f462, %p53;
	div.rn.f32 	%f464, %f441, %f463;
	sub.f32 	%f1842, %f417, %f464;
$L__BB0_41:
	setp.lt.f32 	%p54, %f48, %f244;
	setp.gt.f32 	%p55, %f236, 0f00000000;
	mov.f32 	%f465, 0f3F800000;
	sub.f32 	%f466, %f465, %f1842;
	fma.rn.f32 	%f467, %f236, %f466, %f1842;
	mul.f32 	%f468, %f244, %f467;
	selp.f32 	%f469, %f468, %f48, %p54;
	selp.f32 	%f1851, %f469, %f48, %p55;
	setp.leu.f32 	%p56, %f49, 0f00000000;
	mov.f32 	%f1843, %f49;
	@%p56 bra 	$L__BB0_43;
	div.rn.f32 	%f470, %f49, %f244;
	add.f32 	%f471, %f470, %f470;
	mul.f32 	%f472, %f237, 0f402DF854;
	fma.rn.f32 	%f473, %f237, 0f402DF854, %f472;
	fma.rn.f32 	%f474, %f473, %f470, 0f3F800000;
	setp.lt.f32 	%p57, %f474, 0f00800000;
	mul.f32 	%f475, %f474, 0f4B000000;
	selp.f32 	%f476, %f475, %f474, %p57;
	selp.f32 	%f477, 0fC1B80000, 0f00000000, %p57;
	mov.b32 	%r199, %f476;
	add.s32 	%r200, %r199, -1059760811;
	and.b32  	%r201, %r200, -8388608;
	sub.s32 	%r202, %r199, %r201;
	mov.b32 	%f478, %r202;
	cvt.rn.f32.s32 	%f479, %r201;
	fma.rn.f32 	%f480, %f479, 0f34000000, %f477;
	add.f32 	%f481, %f478, 0fBF800000;
	fma.rn.f32 	%f482, %f481, 0fBE055027, 0f3E1039F6;
	fma.rn.f32 	%f483, %f482, %f481, 0fBDF8CDCC;
	fma.rn.f32 	%f484, %f483, %f481, 0f3E0F2955;
	fma.rn.f32 	%f485, %f484, %f481, 0fBE2AD8B9;
	fma.rn.f32 	%f486, %f485, %f481, 0f3E4CED0B;
	fma.rn.f32 	%f487, %f486, %f481, 0fBE7FFF22;
	fma.rn.f32 	%f488, %f487, %f481, 0f3EAAAA78;
	fma.rn.f32 	%f489, %f488, %f481, 0fBF000000;
	mul.f32 	%f490, %f481, %f489;
	fma.rn.f32 	%f491, %f490, %f481, %f481;
	fma.rn.f32 	%f492, %f480, 0f3F317218, %f491;
	setp.gt.u32 	%p58, %r199, 2139095039;
	fma.rn.f32 	%f493, %f476, 0f7F800000, 0f7F800000;
	selp.f32 	%f494, %f493, %f492, %p58;
	setp.eq.f32 	%p59, %f476, 0f00000000;
	selp.f32 	%f495, 0fFF800000, %f494, %p59;
	add.f32 	%f496, %f473, 0f3F800000;
	setp.lt.f32 	%p60, %f496, 0f00800000;
	mul.f32 	%f497, %f496, 0f4B000000;
	selp.f32 	%f498, %f497, %f496, %p60;
	selp.f32 	%f499, 0fC1B80000, 0f00000000, %p60;
	mov.b32 	%r203, %f498;
	add.s32 	%r204, %r203, -1059760811;
	and.b32  	%r205, %r204, -8388608;
	sub.s32 	%r206, %r203, %r205;
	mov.b32 	%f500, %r206;
	cvt.rn.f32.s32 	%f501, %r205;
	fma.rn.f32 	%f502, %f501, 0f34000000, %f499;
	add.f32 	%f503, %f500, 0fBF800000;
	fma.rn.f32 	%f504, %f503, 0fBE055027, 0f3E1039F6;
	fma.rn.f32 	%f505, %f504, %f503, 0fBDF8CDCC;
	fma.rn.f32 	%f506, %f505, %f503, 0f3E0F2955;
	fma.rn.f32 	%f507, %f506, %f503, 0fBE2AD8B9;
	fma.rn.f32 	%f508, %f507, %f503, 0f3E4CED0B;
	fma.rn.f32 	%f509, %f508, %f503, 0fBE7FFF22;
	fma.rn.f32 	%f510, %f509, %f503, 0f3EAAAA78;
	fma.rn.f32 	%f511, %f510, %f503, 0fBF000000;
	mul.f32 	%f512, %f503, %f511;
	fma.rn.f32 	%f513, %f512, %f503, %f503;
	fma.rn.f32 	%f514, %f502, 0f3F317218, %f513;
	setp.gt.u32 	%p61, %r203, 2139095039;
	fma.rn.f32 	%f515, %f498, 0f7F800000, 0f7F800000;
	selp.f32 	%f516, %f515, %f514, %p61;
	setp.eq.f32 	%p62, %f498, 0f00000000;
	selp.f32 	%f517, 0fFF800000, %f516, %p62;
	div.rn.f32 	%f518, %f495, %f517;
	sub.f32 	%f1843, %f471, %f518;
$L__BB0_43:
	setp.lt.f32 	%p63, %f49, %f244;
	setp.gt.f32 	%p64, %f237, 0f00000000;
	mov.f32 	%f519, 0f3F800000;
	sub.f32 	%f520, %f519, %f1843;
	fma.rn.f32 	%f521, %f237, %f520, %f1843;
	mul.f32 	%f522, %f244, %f521;
	selp.f32 	%f523, %f522, %f49, %p63;
	selp.f32 	%f1852, %f523, %f49, %p64;
	div.rn.f32 	%f524, %f1850, %f244;
	add.f32 	%f59, %f235, %f235;
	sub.f32 	%f525, %f519, %f524;
	fma.rn.f32 	%f1844, %f59, %f525, %f524;
	setp.geu.f32 	%p65, %f1850, %f244;
	setp.geu.f32 	%p66, %f235, 0f00000000;
	or.pred  	%p67, %p66, %p65;
	@%p67 bra 	$L__BB0_47;
	setp.ltu.f32 	%p68, %f1844, 0f00000000;
	@%p68 bra 	$L__BB0_46;
	mul.f32 	%f526, %f235, 0f402DF854;
	mul.f32 	%f527, %f526, 0fC0000000;
	fma.rn.f32 	%f528, %f527, %f1844, 0f3F800000;
	setp.lt.f32 	%p69, %f528, 0f00800000;
	mul.f32 	%f529, %f528, 0f4B000000;
	selp.f32 	%f530, %f529, %f528, %p69;
	selp.f32 	%f531, 0fC1B80000, 0f00000000, %p69;
	mov.b32 	%r207, %f530;
	add.s32 	%r208, %r207, -1059760811;
	and.b32  	%r209, %r208, -8388608;
	sub.s32 	%r210, %r207, %r209;
	mov.b32 	%f532, %r210;
	cvt.rn.f32.s32 	%f533, %r209;
	fma.rn.f32 	%f534, %f533, 0f34000000, %f531;
	add.f32 	%f535, %f532, 0fBF800000;
	fma.rn.f32 	%f536, %f535, 0fBE055027, 0f3E1039F6;
	fma.rn.f32 	%f537, %f536, %f535, 0fBDF8CDCC;
	fma.rn.f32 	%f538, %f537, %f535, 0f3E0F2955;
	fma.rn.f32 	%f539, %f538, %f535, 0fBE2AD8B9;
	fma.rn.f32 	%f540, %f539, %f535, 0f3E4CED0B;
	fma.rn.f32 	%f541, %f540, %f535, 0fBE7FFF22;
	fma.rn.f32 	%f542, %f541, %f535, 0f3EAAAA78;
	fma.rn.f32 	%f543, %f542, %f535, 0fBF000000;
	mul.f32 	%f544, %f535, %f543;
	fma.rn.f32 	%f545, %f544, %f535, %f535;
	fma.rn.f32 	%f546, %f534, 0f3F317218, %f545;
	setp.gt.u32 	%p70, %r207, 2139095039;
	fma.rn.f32 	%f547, %f530, 0f7F800000, 0f7F800000;
	selp.f32 	%f548, %f547, %f546, %p70;
	setp.eq.f32 	%p71, %f530, 0f00000000;
	selp.f32 	%f549, 0fFF800000, %f548, %p71;
	add.f32 	%f550, %f527, 0f3F800000;
	setp.lt.f32 	%p72, %f550, 0f00800000;
	mul.f32 	%f551, %f550, 0f4B000000;
	selp.f32 	%f552, %f551, %f550, %p72;
	selp.f32 	%f553, 0fC1B80000, 0f00000000, %p72;
	mov.b32 	%r211, %f552;
	add.s32 	%r212, %r211, -1059760811;
	and.b32  	%r213, %r212, -8388608;
	sub.s32 	%r214, %r211, %r213;
	mov.b32 	%f554, %r214;
	cvt.rn.f32.s32 	%f555, %r213;
	fma.rn.f32 	%f556, %f555, 0f34000000, %f553;
	add.f32 	%f557, %f554, 0fBF800000;
	fma.rn.f32 	%f558, %f557, 0fBE055027, 0f3E1039F6;
	fma.rn.f32 	%f559, %f558, %f557, 0fBDF8CDCC;
	fma.rn.f32 	%f560, %f559, %f557, 0f3E0F2955;
	fma.rn.f32 	%f561, %f560, %f557, 0fBE2AD8B9;
	fma.rn.f32 	%f562, %f561, %f557, 0f3E4CED0B;
	fma.rn.f32 	%f563, %f562, %f557, 0fBE7FFF22;
	fma.rn.f32 	%f564, %f563, %f557, 0f3EAAAA78;
	fma.rn.f32 	%f565, %f564, %f557, 0fBF000000;
	mul.f32 	%f566, %f557, %f565;
	fma.rn.f32 	%f567, %f566, %f557, %f557;
	fma.rn.f32 	%f568, %f556, 0f3F317218, %f567;
	setp.gt.u32 	%p73, %r211, 2139095039;
	fma.rn.f32 	%f569, %f552, 0f7F800000, 0f7F800000;
	selp.f32 	%f570, %f569, %f568, %p73;
	setp.eq.f32 	%p74, %f552, 0f00000000;
	selp.f32 	%f571, 0fFF800000, %f570, %p74;
	div.rn.f32 	%f1844, %f549, %f571;
$L__BB0_46:
	mul.f32 	%f1850, %f244, %f1844;
$L__BB0_47:
	div.rn.f32 	%f572, %f1851, %f244;
	add.f32 	%f65, %f236, %f236;
	mov.f32 	%f573, 0f3F800000;
	sub.f32 	%f574, %f573, %f572;
	fma.rn.f32 	%f1846, %f65, %f574, %f572;
	setp.geu.f32 	%p75, %f1851, %f244;
	setp.geu.f32 	%p76, %f236, 0f00000000;
	or.pred  	%p77, %p76, %p75;
	@%p77 bra 	$L__BB0_51;
	setp.ltu.f32 	%p78, %f1846, 0f00000000;
	@%p78 bra 	$L__BB0_50;
	mul.f32 	%f575, %f236, 0f402DF854;
	mul.f32 	%f576, %f575, 0fC0000000;
	fma.rn.f32 	%f577, %f576, %f1846, 0f3F800000;
	setp.lt.f32 	%p79, %f577, 0f00800000;
	mul.f32 	%f578, %f577, 0f4B000000;
	selp.f32 	%f579, %f578, %f577, %p79;
	selp.f32 	%f580, 0fC1B80000, 0f00000000, %p79;
	mov.b32 	%r215, %f579;
	add.s32 	%r216, %r215, -1059760811;
	and.b32  	%r217, %r216, -8388608;
	sub.s32 	%r218, %r215, %r217;
	mov.b32 	%f581, %r218;
	cvt.rn.f32.s32 	%f582, %r217;
	fma.rn.f32 	%f583, %f582, 0f34000000, %f580;
	add.f32 	%f584, %f581, 0fBF800000;
	fma.rn.f32 	%f585, %f584, 0fBE055027, 0f3E1039F6;
	fma.rn.f32 	%f586, %f585, %f584, 0fBDF8CDCC;
	fma.rn.f32 	%f587, %f586, %f584, 0f3E0F2955;
	fma.rn.f32 	%f588, %f587, %f584, 0fBE2AD8B9;
	fma.rn.f32 	%f589, %f588, %f584, 0f3E4CED0B;
	fma.rn.f32 	%f590, %f589, %f584, 0fBE7FFF22;
	fma.rn.f32 	%f591, %f590, %f584, 0f3EAAAA78;
	fma.rn.f32 	%f592, %f591, %f584, 0fBF000000;
	mul.f32 	%f593, %f584, %f592;
	fma.rn.f32 	%f594, %f593, %f584, %f584;
	fma.rn.f32 	%f595, %f583, 0f3F317218, %f594;
	setp.gt.u32 	%p80, %r215, 2139095039;
	fma.rn.f32 	%f596, %f579, 0f7F800000, 0f7F800000;
	selp.f32 	%f597, %f596, %f595, %p80;
	setp.eq.f32 	%p81, %f579, 0f00000000;
	selp.f32 	%f598, 0fFF800000, %f597, %p81;
	add.f32 	%f599, %f576, 0f3F800000;
	setp.lt.f32 	%p82, %f599, 0f00800000;
	mul.f32 	%f600, %f599, 0f4B000000;
	selp.f32 	%f601, %f600, %f599, %p82;
	selp.f32 	%f602, 0fC1B80000, 0f00000000, %p82;
	mov.b32 	%r219, %f601;
	add.s32 	%r220, %r219, -1059760811;
	and.b32  	%r221, %r220, -8388608;
	sub.s32 	%r222, %r219, %r221;
	mov.b32 	%f603, %r222;
	cvt.rn.f32.s32 	%f604, %r221;
	fma.rn.f32 	%f605, %f604, 0f34000000, %f602;
	add.f32 	%f606, %f603, 0fBF800000;
	fma.rn.f32 	%f607, %f606, 0fBE055027, 0f3E1039F6;
	fma.rn.f32 	%f608, %f607, %f606, 0fBDF8CDCC;
	fma.rn.f32 	%f609, %f608, %f606, 0f3E0F2955;
	fma.rn.f32 	%f610, %f609, %f606, 0fBE2AD8B9;
	fma.rn.f32 	%f611, %f610, %f606, 0f3E4CED0B;
	fma.rn.f32 	%f612, %f611, %f606, 0fBE7FFF22;
	fma.rn.f32 	%f613, %f612, %f606, 0f3EAAAA78;
	fma.rn.f32 	%f614, %f613, %f606, 0fBF000000;
	mul.f32 	%f615, %f606, %f614;
	fma.rn.f32 	%f616, %f615, %f606, %f606;
	fma.rn.f32 	%f617, %f605, 0f3F317218, %f616;
	setp.gt.u32 	%p83, %r219, 2139095039;
	fma.rn.f32 	%f618, %f601, 0f7F800000, 0f7F800000;
	selp.f32 	%f619, %f618, %f617, %p83;
	setp.eq.f32 	%p84, %f601, 0f00000000;
	selp.f32 	%f620, 0fFF800000, %f619, %p84;
	div.rn.f32 	%f1846, %f598, %f620;
$L__BB0_50:
	mul.f32 	%f1851, %f244, %f1846;
$L__BB0_51:
	div.rn.f32 	%f621, %f1852, %f244;
	add.f32 	%f71, %f237, %f237;
	mov.f32 	%f622, 0f3F800000;
	sub.f32 	%f623, %f622, %f621;
	fma.rn.f32 	%f1848, %f71, %f623, %f621;
	setp.geu.f32 	%p85, %f1852, %f244;
	setp.geu.f32 	%p86, %f237, 0f00000000;
	or.pred  	%p87, %p86, %p85;
	@%p87 bra 	$L__BB0_55;
	setp.ltu.f32 	%p88, %f1848, 0f00000000;
	@%p88 bra 	$L__BB0_54;
	mul.f32 	%f624, %f237, 0f402DF854;
	mul.f32 	%f625, %f624, 0fC0000000;
	fma.rn.f32 	%f626, %f625, %f1848, 0f3F800000;
	setp.lt.f32 	%p89, %f626, 0f00800000;
	mul.f32 	%f627, %f626, 0f4B000000;
	selp.f32 	%f628, %f627, %f626, %p89;
	selp.f32 	%f629, 0fC1B80000, 0f00000000, %p89;
	mov.b32 	%r223, %f628;
	add.s32 	%r224, %r223, -1059760811;
	and.b32  	%r225, %r224, -8388608;
	sub.s32 	%r226, %r223, %r225;
	mov.b32 	%f630, %r226;
	cvt.rn.f32.s32 	%f631, %r225;
	fma.rn.f32 	%f632, %f631, 0f34000000, %f629;
	add.f32 	%f633, %f630, 0fBF800000;
	fma.rn.f32 	%f634, %f633, 0fBE055027, 0f3E1039F6;
	fma.rn.f32 	%f635, %f634, %f633, 0fBDF8CDCC;
	fma.rn.f32 	%f636, %f635, %f633, 0f3E0F2955;
	fma.rn.f32 	%f637, %f636, %f633, 0fBE2AD8B9;
	fma.rn.f32 	%f638, %f637, %f633, 0f3E4CED0B;
	fma.rn.f32 	%f639, %f638, %f633, 0fBE7FFF22;
	fma.rn.f32 	%f640, %f639, %f633, 0f3EAAAA78;
	fma.rn.f32 	%f641, %f640, %f633, 0fBF000000;
	mul.f32 	%f642, %f633, %f641;
	fma.rn.f32 	%f643, %f642, %f633, %f633;
	fma.rn.f32 	%f644, %f632, 0f3F317218, %f643;
	setp.gt.u32 	%p90, %r223, 2139095039;
	fma.rn.f32 	%f645, %f628, 0f7F800000, 0f7F800000;
	selp.f32 	%f646, %f645, %f644, %p90;
	setp.eq.f32 	%p91, %f628, 0f00000000;
	selp.f32 	%f647, 0fFF800000, %f646, %p91;
	add.f32 	%f648, %f625, 0f3F800000;
	setp.lt.f32 	%p92, %f648, 0f00800000;
	mul.f32 	%f649, %f648, 0f4B000000;
	selp.f32 	%f650, %f649, %f648, %p92;
	selp.f32 	%f651, 0fC1B80000, 0f00000000, %p92;
	mov.b32 	%r227, %f650;
	add.s32 	%r228, %r227, -1059760811;
	and.b32  	%r229, %r228, -8388608;
	sub.s32 	%r230, %r227, %r229;
	mov.b32 	%f652, %r230;
	cvt.rn.f32.s32 	%f653, %r229;
	fma.rn.f32 	%f654, %f653, 0f34000000, %f651;
	add.f32 	%f655, %f652, 0fBF800000;
	fma.rn.f32 	%f656, %f655, 0fBE055027, 0f3E1039F6;
	fma.rn.f32 	%f657, %f656, %f655, 0fBDF8CDCC;
	fma.rn.f32 	%f658, %f657, %f655, 0f3E0F2955;
	fma.rn.f32 	%f659, %f658, %f655, 0fBE2AD8B9;
	fma.rn.f32 	%f660, %f659, %f655, 0f3E4CED0B;
	fma.rn.f32 	%f661, %f660, %f655, 0fBE7FFF22;
	fma.rn.f32 	%f662, %f661, %f655, 0f3EAAAA78;
	fma.rn.f32 	%f663, %f662, %f655, 0fBF000000;
	mul.f32 	%f664, %f655, %f663;
	fma.rn.f32 	%f665, %f664, %f655, %f655;
	fma.rn.f32 	%f666, %f654, 0f3F317218, %f665;
	setp.gt.u32 	%p93, %r227, 2139095039;
	fma.rn.f32 	%f667, %f650, 0f7F800000, 0f7F800000;
	selp.f32 	%f668, %f667, %f666, %p93;
	setp.eq.f32 	%p94, %f650, 0f00000000;
	selp.f32 	%f669, 0fFF800000, %f668, %p94;
	div.rn.f32 	%f1848, %f647, %f669;
$L__BB0_54:
	mul.f32 	%f1852, %f244, %f1848;
$L__BB0_55:
	fma.rn.f32 	%f77, %f241, 0f40000000, 0f3F800000;
	setp.leu.f32 	%p95, %f1850, %f245;
	setp.geu.f32 	%p96, %f245, 0f3F800000;
	setp.leu.f32 	%p97, %f241, 0f00000000;
	or.pred  	%p98, %p95, %p97;
	or.pred  	%p99, %p98, %p96;
	@%p99 bra 	$L__BB0_57;
	sub.f32 	%f670, %f1850, %f245;
	div.rn.f32 	%f671, %f670, %f8;
	mul.f32 	%f672, %f77, %f671;
	add.f32 	%f673, %f672, %f672;
	mul.f32 	%f674, %f672, 0f402DF854;
	fma.rn.f32 	%f675, %f241, %f674, 0f3F800000;
	setp.lt.f32 	%p100, %f675, 0f00800000;
	mul.f32 	%f676, %f675, 0f4B000000;
	selp.f32 	%f677, %f676, %f675, %p100;
	selp.f32 	%f678, 0fC1B80000, 0f00000000, %p100;
	mov.b32 	%r231, %f677;
	add.s32 	%r232, %r231, -1059760811;
	and.b32  	%r233, %r232, -8388608;
	sub.s32 	%r234, %r231, %r233;
	mov.b32 	%f679, %r234;
	cvt.rn.f32.s32 	%f680, %r233;
	fma.rn.f32 	%f681, %f680, 0f34000000, %f678;
	add.f32 	%f682, %f679, 0fBF800000;
	fma.rn.f32 	%f683, %f682, 0fBE055027, 0f3E1039F6;
	fma.rn.f32 	%f684, %f683, %f682, 0fBDF8CDCC;
	fma.rn.f32 	%f685, %f684, %f682, 0f3E0F2955;
	fma.rn.f32 	%f686, %f685, %f682, 0fBE2AD8B9;
	fma.rn.f32 	%f687, %f686, %f682, 0f3E4CED0B;
	fma.rn.f32 	%f688, %f687, %f682, 0fBE7FFF22;
	fma.rn.f32 	%f689, %f688, %f682, 0f3EAAAA78;
	fma.rn.f32 	%f690, %f689, %f682, 0fBF000000;
	mul.f32 	%f691, %f682, %f690;
	fma.rn.f32 	%f692, %f691, %f682, %f682;
	fma.rn.f32 	%f693, %f681, 0f3F317218, %f692;
	setp.gt.u32 	%p101, %r231, 2139095039;
	fma.rn.f32 	%f694, %f677, 0f7F800000, 0f7F800000;
	selp.f32 	%f695, %f694, %f693, %p101;
	setp.eq.f32 	%p102, %f677, 0f00000000;
	selp.f32 	%f696, 0fFF800000, %f695, %p102;
	fma.rn.f32 	%f697, %f241, 0f402DF854, 0f3F800000;
	setp.lt.f32 	%p103, %f697, 0f00800000;
	mul.f32 	%f698, %f697, 0f4B000000;
	selp.f32 	%f699, %f698, %f697, %p103;
	selp.f32 	%f700, 0fC1B80000, 0f00000000, %p103;
	mov.b32 	%r235, %f699;
	add.s32 	%r236, %r235, -1059760811;
	and.b32  	%r237, %r236, -8388608;
	sub.s32 	%r238, %r235, %r237;
	mov.b32 	%f701, %r238;
	cvt.rn.f32.s32 	%f702, %r237;
	fma.rn.f32 	%f703, %f702, 0f34000000, %f700;
	add.f32 	%f704, %f701, 0fBF800000;
	fma.rn.f32 	%f705, %f704, 0fBE055027, 0f3E1039F6;
	fma.rn.f32 	%f706, %f705, %f704, 0fBDF8CDCC;
	fma.rn.f32 	%f707, %f706, %f704, 0f3E0F2955;
	fma.rn.f32 	%f708, %f707, %f704, 0fBE2AD8B9;
	fma.rn.f32 	%f709, %f708, %f704, 0f3E4CED0B;
	fma.rn.f32 	%f710, %f709, %f704, 0fBE7FFF22;
	fma.rn.f32 	%f711, %f710, %f704, 0f3EAAAA78;
	fma.rn.f32 	%f712, %f711, %f704, 0fBF000000;
	mul.f32 	%f713, %f704, %f712;
	fma.rn.f32 	%f714, %f713, %f704, %f704;
	fma.rn.f32 	%f715, %f703, 0f3F317218, %f714;
	setp.gt.u32 	%p104, %r235, 2139095039;
	fma.rn.f32 	%f716, %f699, 0f7F800000, 0f7F800000;
	selp.f32 	%f717, %f716, %f715, %p104;
	setp.eq.f32 	%p105, %f699, 0f00000000;
	selp.f32 	%f718, 0fFF800000, %f717, %p105;
	div.rn.f32 	%f719, %f696, %f718;
	sub.f32 	%f720, %f673, %f719;
	fma.rn.f32 	%f1850, %f8, %f720, %f245;
$L__BB0_57:
	fma.rn.f32 	%f80, %f242, 0f40000000, 0f3F800000;
	setp.leu.f32 	%p107, %f1851, %f245;
	setp.leu.f32 	%p108, %f242, 0f00000000;
	or.pred  	%p109, %p107, %p108;
	or.pred  	%p110, %p109, %p96;
	@%p110 bra 	$L__BB0_59;
	sub.f32 	%f721, %f1851, %f245;
	div.rn.f32 	%f722, %f721, %f8;
	mul.f32 	%f723, %f80, %f722;
	add.f32 	%f724, %f723, %f723;
	mul.f32 	%f725, %f723, 0f402DF854;
	fma.rn.f32 	%f726, %f242, %f725, 0f3F800000;
	setp.lt.f32 	%p111, %f726, 0f00800000;
	mul.f32 	%f727, %f726, 0f4B000000;
	selp.f32 	%f728, %f727, %f726, %p111;
	selp.f32 	%f729, 0fC1B80000, 0f00000000, %p111;
	mov.b32 	%r239, %f728;
	add.s32 	%r240, %r239, -1059760811;
	and.b32  	%r241, %r240, -8388608;
	sub.s32 	%r242, %r239, %r241;
	mov.b32 	%f730, %r242;
	cvt.rn.f32.s32 	%f731, %r241;
	fma.rn.f32 	%f732, %f731, 0f34000000, %f729;
	add.f32 	%f733, %f730, 0fBF800000;
	fma.rn.f32 	%f734, %f733, 0fBE055027, 0f3E1039F6;
	fma.rn.f32 	%f735, %f734, %f733, 0fBDF8CDCC;
	fma.rn.f32 	%f736, %f735, %f733, 0f3E0F2955;
	fma.rn.f32 	%f737, %f736, %f733, 0fBE2AD8B9;
	fma.rn.f32 	%f738, %f737, %f733, 0f3E4CED0B;
	fma.rn.f32 	%f739, %f738, %f733, 0fBE7FFF22;
	fma.rn.f32 	%f740, %f739, %f733, 0f3EAAAA78;
	fma.rn.f32 	%f741, %f740, %f733, 0fBF000000;
	mul.f32 	%f742, %f733, %f741;
	fma.rn.f32 	%f743, %f742, %f733, %f733;
	fma.rn.f32 	%f744, %f732, 0f3F317218, %f743;
	setp.gt.u32 	%p112, %r239, 2139095039;
	fma.rn.f32 	%f745, %f728, 0f7F800000, 0f7F800000;
	selp.f32 	%f746, %f745, %f744, %p112;
	setp.eq.f32 	%p113, %f728, 0f00000000;
	selp.f32 	%f747, 0fFF800000, %f746, %p113;
	fma.rn.f32 	%f748, %f242, 0f402DF854, 0f3F800000;
	setp.lt.f32 	%p114, %f748, 0f00800000;
	mul.f32 	%f749, %f748, 0f4B000000;
	selp.f32 	%f750, %f749, %f748, %p114;
	selp.f32 	%f751, 0fC1B80000, 0f00000000, %p114;
	mov.b32 	%r243, %f750;
	add.s32 	%r244, %r243, -1059760811;
	and.b32  	%r245, %r244, -8388608;
	sub.s32 	%r246, %r243, %r245;
	mov.b32 	%f752, %r246;
	cvt.rn.f32.s32 	%f753, %r245;
	fma.rn.f32 	%f754, %f753, 0f34000000, %f751;
	add.f32 	%f755, %f752, 0fBF800000;
	fma.rn.f32 	%f756, %f755, 0fBE055027, 0f3E1039F6;
	fma.rn.f32 	%f757, %f756, %f755, 0fBDF8CDCC;
	fma.rn.f32 	%f758, %f757, %f755, 0f3E0F2955;
	fma.rn.f32 	%f759, %f758, %f755, 0fBE2AD8B9;
	fma.rn.f32 	%f760, %f759, %f755, 0f3E4CED0B;
	fma.rn.f32 	%f761, %f760, %f755, 0fBE7FFF22;
	fma.rn.f32 	%f762, %f761, %f755, 0f3EAAAA78;
	fma.rn.f32 	%f763, %f762, %f755, 0fBF000000;
	mul.f32 	%f764, %f755, %f763;
	fma.rn.f32 	%f765, %f764, %f755, %f755;
	fma.rn.f32 	%f766, %f754, 0f3F317218, %f765;
	setp.gt.u32 	%p115, %r243, 2139095039;
	fma.rn.f32 	%f767, %f750, 0f7F800000, 0f7F800000;
	selp.f32 	%f768, %f767, %f766, %p115;
	setp.eq.f32 	%p116, %f750, 0f00000000;
	selp.f32 	%f769, 0fFF800000, %f768, %p116;
	div.rn.f32 	%f770, %f747, %f769;
	sub.f32 	%f771, %f724, %f770;
	fma.rn.f32 	%f1851, %f8, %f771, %f245;
$L__BB0_59:
	fma.rn.f32 	%f83, %f243, 0f40000000, 0f3F800000;
	setp.leu.f32 	%p118, %f1852, %f245;
	setp.leu.f32 	%p119, %f243, 0f00000000;
	or.pred  	%p120, %p118, %p119;
	or.pred  	%p121, %p120, %p96;
	@%p121 bra 	$L__BB0_61;
	sub.f32 	%f772, %f1852, %f245;
	div.rn.f32 	%f773, %f772, %f8;
	mul.f32 	%f774, %f83, %f773;
	add.f32 	%f775, %f774, %f774;
	mul.f32 	%f776, %f774, 0f402DF854;
	fma.rn.f32 	%f777, %f243, %f776, 0f3F800000;
	setp.lt.f32 	%p122, %f777, 0f00800000;
	mul.f32 	%f778, %f777, 0f4B000000;
	selp.f32 	%f779, %f778, %f777, %p122;
	selp.f32 	%f780, 0fC1B80000, 0f00000000, %p122;
	mov.b32 	%r247, %f779;
	add.s32 	%r248, %r247, -1059760811;
	and.b32  	%r249, %r248, -8388608;
	sub.s32 	%r250, %r247, %r249;
	mov.b32 	%f781, %r250;
	cvt.rn.f32.s32 	%f782, %r249;
	fma.rn.f32 	%f783, %f782, 0f34000000, %f780;
	add.f32 	%f784, %f781, 0fBF800000;
	fma.rn.f32 	%f785, %f784, 0fBE055027, 0f3E1039F6;
	fma.rn.f32 	%f786, %f785, %f784, 0fBDF8CDCC;
	fma.rn.f32 	%f787, %f786, %f784, 0f3E0F2955;
	fma.rn.f32 	%f788, %f787, %f784, 0fBE2AD8B9;
	fma.rn.f32 	%f789, %f788, %f784, 0f3E4CED0B;
	fma.rn.f32 	%f790, %f789, %f784, 0fBE7FFF22;
	fma.rn.f32 	%f791, %f790, %f784, 0f3EAAAA78;
	fma.rn.f32 	%f792, %f791, %f784, 0fBF000000;
	mul.f32 	%f793, %f784, %f792;
	fma.rn.f32 	%f794, %f793, %f784, %f784;
	fma.rn.f32 	%f795, %f783, 0f3F317218, %f794;
	setp.gt.u32 	%p123, %r247, 2139095039;
	fma.rn.f32 	%f796, %f779, 0f7F800000, 0f7F800000;
	selp.f32 	%f797, %f796, %f795, %p123;
	setp.eq.f32 	%p124, %f779, 0f00000000;
	selp.f32 	%f798, 0fFF800000, %f797, %p124;
	fma.rn.f32 	%f799, %f243, 0f402DF854, 0f3F800000;
	setp.lt.f32 	%p125, %f799, 0f00800000;
	mul.f32 	%f800, %f799, 0f4B000000;
	selp.f32 	%f801, %f800, %f799, %p125;
	selp.f32 	%f802, 0fC1B80000, 0f00000000, %p125;
	mov.b32 	%r251, %f801;
	add.s32 	%r252, %r251, -1059760811;
	and.b32  	%r253, %r252, -8388608;
	sub.s32 	%r254, %r251, %r253;
	mov.b32 	%f803, %r254;
	cvt.rn.f32.s32 	%f804, %r253;
	fma.rn.f32 	%f805, %f804, 0f34000000, %f802;
	add.f32 	%f806, %f803, 0fBF800000;
	fma.rn.f32 	%f807, %f806, 0fBE055027, 0f3E1039F6;
	fma.rn.f32 	%f808, %f807, %f806, 0fBDF8CDCC;
	fma.rn.f32 	%f809, %f808, %f806, 0f3E0F2955;
	fma.rn.f32 	%f810, %f809, %f806, 0fBE2AD8B9;
	fma.rn.f32 	%f811, %f810, %f806, 0f3E4CED0B;
	fma.rn.f32 	%f812, %f811, %f806, 0fBE7FFF22;
	fma.rn.f32 	%f813, %f812, %f806, 0f3EAAAA78;
	fma.rn.f32 	%f814, %f813, %f806, 0fBF000000;
	mul.f32 	%f815, %f806, %f814;
	fma.rn.f32 	%f816, %f815, %f806, %f806;
	fma.rn.f32 	%f817, %f805, 0f3F317218, %f816;
	setp.gt.u32 	%p126, %r251, 2139095039;
	fma.rn.f32 	%f818, %f801, 0f7F800000, 0f7F800000;
	selp.f32 	%f819, %f818, %f817, %p126;
	setp.eq.f32 	%p127, %f801, 0f00000000;
	selp.f32 	%f820, 0fFF800000, %f819, %p127;
	div.rn.f32 	%f821, %f798, %f820;
	sub.f32 	%f822, %f775, %f821;
	fma.rn.f32 	%f1852, %f8, %f822, %f245;
$L__BB0_61:
	setp.leu.f32 	%p129, %f1850, %f245;
	setp.geu.f32 	%p130, %f241, 0f00000000;
	or.pred  	%p131, %p96, %p130;
	or.pred  	%p132, %p131, %p129;
	@%p132 bra 	$L__BB0_63;
	mul.f32 	%f823, %f241, 0f402DF854;
	mul.f32 	%f824, %f823, 0fC0000000;
	sub.f32 	%f825, %f1850, %f245;
	div.rn.f32 	%f826, %f825, %f8;
	fma.rn.f32 	%f827, %f824, %f826, 0f3F800000;
	setp.lt.f32 	%p133, %f827, 0f00800000;
	mul.f32 	%f828, %f827, 0f4B000000;
	selp.f32 	%f829, %f828, %f827, %p133;
	selp.f32 	%f830, 0fC1B80000, 0f00000000, %p133;
	mov.b32 	%r255, %f829;
	add.s32 	%r256, %r255, -1059760811;
	and.b32  	%r257, %r256, -8388608;
	sub.s32 	%r258, %r255, %r257;
	mov.b32 	%f831, %r258;
	cvt.rn.f32.s32 	%f832, %r257;
	fma.rn.f32 	%f833, %f832, 0f34000000, %f830;
	add.f32 	%f834, %f831, 0fBF800000;
	fma.rn.f32 	%f835, %f834, 0fBE055027, 0f3E1039F6;
	fma.rn.f32 	%f836, %f835, %f834, 0fBDF8CDCC;
	fma.rn.f32 	%f837, %f836, %f834, 0f3E0F2955;
	fma.rn.f32 	%f838, %f837, %f834, 0fBE2AD8B9;
	fma.rn.f32 	%f839, %f838, %f834, 0f3E4CED0B;
	fma.rn.f32 	%f840, %f839, %f834, 0fBE7FFF22;
	fma.rn.f32 	%f841, %f840, %f834, 0f3EAAAA78;
	fma.rn.f32 	%f842, %f841, %f834, 0fBF000000;
	mul.f32 	%f843, %f834, %f842;
	fma.rn.f32 	%f844, %f843, %f834, %f834;
	fma.rn.f32 	%f845, %f833, 0f3F317218, %f844;
	setp.gt.u32 	%p134, %r255, 2139095039;
	fma.rn.f32 	%f846, %f829, 0f7F800000, 0f7F800000;
	selp.f32 	%f847, %f846, %f845, %p134;
	setp.eq.f32 	%p135, %f829, 0f00000000;
	selp.f32 	%f848, 0fFF800000, %f847, %p135;
	add.f32 	%f849, %f824, 0f3F800000;
	setp.lt.f32 	%p136, %f849, 0f00800000;
	mul.f32 	%f850, %f849, 0f4B000000;
	selp.f32 	%f851, %f850, %f849, %p136;
	selp.f32 	%f852, 0fC1B80000, 0f00000000, %p136;
	mov.b32 	%r259, %f851;
	add.s32 	%r260, %r259, -1059760811;
	and.b32  	%r261, %r260, -8388608;
	sub.s32 	%r262, %r259, %r261;
	mov.b32 	%f853, %r262;
	cvt.rn.f32.s32 	%f854, %r261;
	fma.rn.f32 	%f855, %f854, 0f34000000, %f852;
	add.f32 	%f856, %f853, 0fBF800000;
	fma.rn.f32 	%f857, %f856, 0fBE055027, 0f3E1039F6;
	fma.rn.f32 	%f858, %f857, %f856, 0fBDF8CDCC;
	fma.rn.f32 	%f859, %f858, %f856, 0f3E0F2955;
	fma.rn.f32 	%f860, %f859, %f856, 0fBE2AD8B9;
	fma.rn.f32 	%f861, %f860, %f856, 0f3E4CED0B;
	fma.rn.f32 	%f862, %f861, %f856, 0fBE7FFF22;
	fma.rn.f32 	%f863, %f862, %f856, 0f3EAAAA78;
	fma.rn.f32 	%f864, %f863, %f856, 0fBF000000;
	mul.f32 	%f865, %f856, %f864;
	fma.rn.f32 	%f866, %f865, %f856, %f856;
	fma.rn.f32 	%f867, %f855, 0f3F317218, %f866;
	setp.gt.u32 	%p137, %r259, 2139095039;
	fma.rn.f32 	%f868, %f851, 0f7F800000, 0f7F800000;
	selp.f32 	%f869, %f868, %f867, %p137;
	setp.eq.f32 	%p138, %f851, 0f00000000;
	selp.f32 	%f870, 0fFF800000, %f869, %p138;
	div.rn.f32 	%f871, %f848, %f870;
	add.f32 	%f872, %f241, 0f3F800000;
	mul.f32 	%f873, %f872, %f871;
	fma.rn.f32 	%f1850, %f8, %f873, %f245;
$L__BB0_63:
	setp.leu.f32 	%p140, %f1851, %f245;
	setp.geu.f32 	%p141, %f242, 0f00000000;
	or.pred  	%p142, %p96, %p141;
	or.pred  	%p143, %p142, %p140;
	@%p143 bra 	$L__BB0_65;
	mul.f32 	%f874, %f242, 0f402DF854;
	mul.f32 	%f875, %f874, 0fC0000000;
	sub.f32 	%f876, %f1851, %f245;
	div.rn.f32 	%f877, %f876, %f8;
	fma.rn.f32 	%f878, %f875, %f877, 0f3F800000;
	setp.lt.f32 	%p144, %f878, 0f00800000;
	mul.f32 	%f879, %f878, 0f4B000000;
	selp.f32 	%f880, %f879, %f878, %p144;
	selp.f32 	%f881, 0fC1B80000, 0f00000000, %p144;
	mov.b32 	%r263, %f880;
	add.s32 	%r264, %r263, -1059760811;
	and.b32  	%r265, %r264, -8388608;
	sub.s32 	%r266, %r263, %r265;
	mov.b32 	%f882, %r266;
	cvt.rn.f32.s32 	%f883, %r265;
	fma.rn.f32 	%f884, %f883, 0f34000000, %f881;
	add.f32 	%f885, %f882, 0fBF800000;
	fma.rn.f32 	%f886, %f885, 0fBE055027, 0f3E1039F6;
	fma.rn.f32 	%f887, %f886, %f885, 0fBDF8CDCC;
	fma.rn.f32 	%f888, %f887, %f885, 0f3E0F2955;
	fma.rn.f32 	%f889, %f888, %f885, 0fBE2AD8B9;
	fma.rn.f32 	%f890, %f889, %f885, 0f3E4CED0B;
	fma.rn.f32 	%f891, %f890, %f885, 0fBE7FFF22;
	fma.rn.f32 	%f892, %f891, %f885, 0f3EAAAA78;
	fma.rn.f32 	%f893, %f892, %f885, 0fBF000000;
	mul.f32 	%f894, %f885, %f893;
	fma.rn.f32 	%f895, %f894, %f885, %f885;
	fma.rn.f32 	%f896, %f884, 0f3F317218, %f895;
	setp.gt.u32 	%p145, %r263, 2139095039;
	fma.rn.f32 	%f897, %f880, 0f7F800000, 0f7F800000;
	selp.f32 	%f898, %f897, %f896, %p145;
	setp.eq.f32 	%p146, %f880, 0f00000000;
	selp.f32 	%f899, 0fFF800000, %f898, %p146;
	add.f32 	%f900, %f875, 0f3F800000;
	setp.lt.f32 	%p147, %f900, 0f00800000;
	mul.f32 	%f901, %f900, 0f4B000000;
	selp.f32 	%f902, %f901, %f900, %p147;
	selp.f32 	%f903, 0fC1B80000, 0f00000000, %p147;
	mov.b32 	%r267, %f902;
	add.s32 	%r268, %r267, -1059760811;
	and.b32  	%r269, %r268, -8388608;
	sub.s32 	%r270, %r267, %r269;
	mov.b32 	%f904, %r270;
	cvt.rn.f32.s32 	%f905, %r269;
	fma.rn.f32 	%f906, %f905, 0f34000000, %f903;
	add.f32 	%f907, %f904, 0fBF800000;
	fma.rn.f32 	%f908, %f907, 0fBE055027, 0f3E1039F6;
	fma.rn.f32 	%f909, %f908, %f907, 0fBDF8CDCC;
	fma.rn.f32 	%f910, %f909, %f907, 0f3E0F2955;
	fma.rn.f32 	%f911, %f910, %f907, 0fBE2AD8B9;
	fma.rn.f32 	%f912, %f911, %f907, 0f3E4CED0B;
	fma.rn.f32 	%f913, %f912, %f907, 0fBE7FFF22;
	fma.rn.f32 	%f914, %f913, %f907, 0f3EAAAA78;
	fma.rn.f32 	%f915, %f914, %f907, 0fBF000000;
	mul.f32 	%f916, %f907, %f915;
	fma.rn.f32 	%f917, %f916, %f907, %f907;
	fma.rn.f32 	%f918, %f906, 0f3F317218, %f917;
	setp.gt.u32 	%p148, %r267, 2139095039;
	fma.rn.f32 	%f919, %f902, 0f7F800000, 0f7F800000;
	selp.f32 	%f920, %f919, %f918, %p148;
	setp.eq.f32 	%p149, %f902, 0f00000000;
	selp.f32 	%f921, 0fFF800000, %f920, %p149;
	div.rn.f32 	%f922, %f899, %f921;
	add.f32 	%f923, %f242, 0f3F800000;
	mul.f32 	%f924, %f923, %f922;
	fma.rn.f32 	%f1851, %f8, %f924, %f245;
$L__BB0_65:
	setp.leu.f32 	%p151, %f1852, %f245;
	setp.geu.f32 	%p152, %f243, 0f00000000;
	or.pred  	%p153, %p96, %p152;
	or.pred  	%p154, %p153, %p151;
	@%p154 bra 	$L__BB0_67;
	mul.f32 	%f925, %f243, 0f402DF854;
	mul.f32 	%f926, %f925, 0fC0000000;
	sub.f32 	%f927, %f1852, %f245;
	div.rn.f32 	%f928, %f927, %f8;
	fma.rn.f32 	%f929, %f926, %f928, 0f3F800000;
	setp.lt.f32 	%p155, %f929, 0f00800000;
	mul.f32 	%f930, %f929, 0f4B000000;
	selp.f32 	%f931, %f930, %f929, %p155;
	selp.f32 	%f932, 0fC1B80000, 0f00000000, %p155;
	mov.b32 	%r271, %f931;
	add.s32 	%r272, %r271, -1059760811;
	and.b32  	%r273, %r272, -8388608;
	sub.s32 	%r274, %r271, %r273;
	mov.b32 	%f933, %r274;
	cvt.rn.f32.s32 	%f934, %r273;
	fma.rn.f32 	%f935, %f934, 0f34000000, %f932;
	add.f32 	%f936, %f933, 0fBF800000;
	fma.rn.f32 	%f937, %f936, 0fBE055027, 0f3E1039F6;
	fma.rn.f32 	%f938, %f937, %f936, 0fBDF8CDCC;
	fma.rn.f32 	%f939, %f938, %f936, 0f3E0F2955;
	fma.rn.f32 	%f940, %f939, %f936, 0fBE2AD8B9;
	fma.rn.f32 	%f941, %f940, %f936, 0f3E4CED0B;
	fma.rn.f32 	%f942, %f941, %f936, 0fBE7FFF22;
	fma.rn.f32 	%f943, %f942, %f936, 0f3EAAAA78;
	fma.rn.f32 	%f944, %f943, %f936, 0fBF000000;
	mul.f32 	%f945, %f936, %f944;
	fma.rn.f32 	%f946, %f945, %f936, %f936;
	fma.rn.f32 	%f947, %f935, 0f3F317218, %f946;
	setp.gt.u32 	%p156, %r271, 2139095039;
	fma.rn.f32 	%f948, %f931, 0f7F800000, 0f7F800000;
	selp.f32 	%f949, %f948, %f947, %p156;
	setp.eq.f32 	%p157, %f931, 0f00000000;
	selp.f32 	%f950, 0fFF800000, %f949, %p157;
	add.f32 	%f951, %f926, 0f3F800000;
	setp.lt.f32 	%p158, %f951, 0f00800000;
	mul.f32 	%f952, %f951, 0f4B000000;
	selp.f32 	%f953, %f952, %f951, %p158;
	selp.f32 	%f954, 0fC1B80000, 0f00000000, %p158;
	mov.b32 	%r275, %f953;
	add.s32 	%r276, %r275, -1059760811;
	and.b32  	%r277, %r276, -8388608;
	sub.s32 	%r278, %r275, %r277;
	mov.b32 	%f955, %r278;
	cvt.rn.f32.s32 	%f956, %r277;
	fma.rn.f32 	%f957, %f956, 0f34000000, %f954;
	add.f32 	%f958, %f955, 0fBF800000;
	fma.rn.f32 	%f959, %f958, 0fBE055027, 0f3E1039F6;
	fma.rn.f32 	%f960, %f959, %f958, 0fBDF8CDCC;
	fma.rn.f32 	%f961, %f960, %f958, 0f3E0F2955;
	fma.rn.f32 	%f962, %f961, %f958, 0fBE2AD8B9;
	fma.rn.f32 	%f963, %f962, %f958, 0f3E4CED0B;
	fma.rn.f32 	%f964, %f963, %f958, 0fBE7FFF22;
	fma.rn.f32 	%f965, %f964, %f958, 0f3EAAAA78;
	fma.rn.f32 	%f966, %f965, %f958, 0fBF000000;
	mul.f32 	%f967, %f958, %f966;
	fma.rn.f32 	%f968, %f967, %f958, %f958;
	fma.rn.f32 	%f969, %f957, 0f3F317218, %f968;
	setp.gt.u32 	%p159, %r275, 2139095039;
	fma.rn.f32 	%f970, %f953, 0f7F800000, 0f7F800000;
	selp.f32 	%f971, %f970, %f969, %p159;
	setp.eq.f32 	%p160, %f953, 0f00000000;
	selp.f32 	%f972, 0fFF800000, %f971, %p160;
	div.rn.f32 	%f973, %f950, %f972;
	add.f32 	%f974, %f243, 0f3F800000;
	mul.f32 	%f975, %f974, %f973;
	fma.rn.f32 	%f1852, %f8, %f975, %f245;
$L__BB0_67:
	ld.param.f32 	%f1824, [_Z15FilmGradeKerneliifffffffffffffffffffffffPKfPf_param_10];
	ld.param.f32 	%f1822, [_Z15FilmGradeKerneliifffffffffffffffffffffffPKfPf_param_9];
	ld.param.f32 	%f1820, [_Z15FilmGradeKerneliifffffffffffffffffffffffPKfPf_param_8];
	ld.param.f32 	%f1818, [_Z15FilmGradeKerneliifffffffffffffffffffffffPKfPf_param_7];
	ld.param.f32 	%f1816, [_Z15FilmGradeKerneliifffffffffffffffffffffffPKfPf_param_6];
	ld.param.f32 	%f1814, [_Z15FilmGradeKerneliifffffffffffffffffffffffPKfPf_param_5];
	setp.geu.f32 	%p161, %f246, 0f3F000000;
	sub.f32 	%f976, %f1850, %f246;
	fma.rn.f32 	%f977, %f1814, %f976, %f246;
	sub.f32 	%f978, %f1851, %f246;
	fma.rn.f32 	%f979, %f1816, %f978, %f246;
	sub.f32 	%f980, %f1852, %f246;
	fma.rn.f32 	%f981, %f1818, %f980, %f246;
	mul.f32 	%f982, %f979, 0f3F371759;
	fma.rn.f32 	%f983, %f977, 0f3E59B3D0, %f982;
	fma.rn.f32 	%f984, %f981, 0f3D93DD98, %f983;
	mul.f32 	%f985, %f1822, 0f3F371759;
	fma.rn.f32 	%f986, %f1820, 0f3E59B3D0, %f985;
	fma.rn.f32 	%f987, %f1824, 0f3D93DD98, %f986;
	mov.f32 	%f988, 0f3F800000;
	sub.f32 	%f92, %f988, %f987;
	mul.f32 	%f989, %f92, %f984;
	fma.rn.f32 	%f93, %f1820, %f977, %f989;
	fma.rn.f32 	%f94, %f1822, %f979, %f989;
	fma.rn.f32 	%f95, %f1824, %f981, %f989;
	cvt.rn.f32.s32 	%f96, %r1;
	cvt.rn.f32.s32 	%f990, %r106;
	div.rn.f32 	%f991, %f96, %f990;
	add.f32 	%f97, %f991, %f2;
	add.f32 	%f98, %f991, %f4;
	add.f32 	%f99, %f991, %f6;
	sub.f32 	%f992, %f97, %f9;
	div.rn.f32 	%f100, %f992, %f46;
	sub.f32 	%f993, %f98, %f9;
	div.rn.f32 	%f101, %f993, %f46;
	sub.f32 	%f994, %f99, %f9;
	div.rn.f32 	%f102, %f994, %f46;
	@%p161 bra 	$L__BB0_69;
	mov.f32 	%f996, 0f3F000000;
	sub.f32 	%f997, %f996, %f246;
	mul.f32 	%f998, %f997, 0f3F000000;
	sub.f32 	%f1856, %f996, %f998;
	bra.uni 	$L__BB0_70;
$L__BB0_69:
	add.f32 	%f995, %f246, 0fBF000000;
	fma.rn.f32 	%f1856, %f995, 0f3F000000, 0f3F000000;
$L__BB0_70:
	setp.leu.f32 	%p162, %f100, %f1856;
	@%p162 bra 	$L__BB0_72;
	sub.f32 	%f1000, %f100, %f1856;
	add.f32 	%f1001, %f1856, %f1856;
	mov.f32 	%f1002, 0f40000000;
	sub.f32 	%f1003, %f1002, %f1001;
	div.rn.f32 	%f1004, %f1000, %f1003;
	add.f32 	%f1857, %f1004, 0f3F000000;
	bra.uni 	$L__BB0_73;
$L__BB0_72:
	add.f32 	%f999, %f1856, %f1856;
	div.rn.f32 	%f1857, %f100, %f999;
$L__BB0_73:
	setp.leu.f32 	%p163, %f101, %f1856;
	@%p163 bra 	$L__BB0_75;
	sub.f32 	%f1006, %f101, %f1856;
	add.f32 	%f1007, %f1856, %f1856;
	mov.f32 	%f1008, 0f40000000;
	sub.f32 	%f1009, %f1008, %f1007;
	div.rn.f32 	%f1010, %f1006, %f1009;
	add.f32 	%f1858, %f1010, 0f3F000000;
	bra.uni 	$L__BB0_76;
$L__BB0_75:
	add.f32 	%f1005, %f1856, %f1856;
	div.rn.f32 	%f1858, %f101, %f1005;
$L__BB0_76:
	setp.leu.f32 	%p164, %f102, %f1856;
	@%p164 bra 	$L__BB0_78;
	sub.f32 	%f1012, %f102, %f1856;
	add.f32 	%f1013, %f1856, %f1856;
	mov.f32 	%f1014, 0f40000000;
	sub.f32 	%f1015, %f1014, %f1013;
	div.rn.f32 	%f1016, %f1012, %f1015;
	add.f32 	%f1859, %f1016, 0f3F000000;
	bra.uni 	$L__BB0_79;
$L__BB0_78:
	add.f32 	%f1011, %f1856, %f1856;
	div.rn.f32 	%f1859, %f102, %f1011;
$L__BB0_79:
	add.f32 	%f1017, %f1857, 0fBE800000;
	mul.f32 	%f115, %f1017, 0f40C90FDB;
	mul.f32 	%f1018, %f115, 0f3F22F983;
	cvt.rni.s32.f32 	%r474, %f1018;
	cvt.rn.f32.s32 	%f1019, %r474;
	fma.rn.f32 	%f1020, %f1019, 0fBFC90FDA, %f115;
	fma.rn.f32 	%f1021, %f1019, 0fB3A22168, %f1020;
	fma.rn.f32 	%f1860, %f1019, 0fA7C234C5, %f1021;
	abs.f32 	%f117, %f115;
	setp.ltu.f32 	%p165, %f117, 0f47CE4780;
	@%p165 bra 	$L__BB0_87;
	setp.neu.f32 	%p166, %f117, 0f7F800000;
	@%p166 bra 	$L__BB0_82;
	mov.f32 	%f1024, 0f00000000;
	mul.rn.f32 	%f1860, %f115, %f1024;
	mov.b32 	%r474, 0;
	bra.uni 	$L__BB0_87;
$L__BB0_82:
	mov.b32 	%r44, %f115;
	mov.b64 	%rd114, 0;
	mov.b32 	%r471, 0;
	mov.u64 	%rd112, __cudart_i2opi_f;
	shl.b32 	%r281, %r44, 8;
	or.b32  	%r282, %r281, -2147483648;
	mov.u64 	%rd113, %rd1;
$L__BB0_83:
	.pragma "nounroll";
	ld.global.nc.u32 	%r280, [%rd112];
	mad.wide.u32 	%rd76, %r280, %r282, %rd114;
	shr.u64 	%rd114, %rd76, 32;
	st.local.u32 	[%rd113], %rd76;
	add.s32 	%r471, %r471, 1;
	add.s64 	%rd113, %rd113, 4;
	add.s64 	%rd112, %rd112, 4;
	setp.ne.s32 	%p167, %r471, 6;
	@%p167 bra 	$L__BB0_83;
	shr.u32 	%r283, %r44, 23;
	st.local.u32 	[%rd1+24], %rd114;
	and.b32  	%r47, %r283, 31;
	and.b32  	%r284, %r283, 224;
	add.s32 	%r285, %r284, -128;
	shr.u32 	%r286, %r285, 5;
	mul.wide.u32 	%rd77, %r286, 4;
	sub.s64 	%rd30, %rd1, %rd77;
	ld.local.u32 	%r472, [%rd30+24];
	ld.local.u32 	%r473, [%rd30+20];
	setp.eq.s32 	%p168, %r47, 0;
	@%p168 bra 	$L__BB0_86;
	shf.l.wrap.b32 	%r472, %r473, %r472, %r47;
	ld.local.u32 	%r287, [%rd30+16];
	shf.l.wrap.b32 	%r473, %r287, %r473, %r47;
$L__BB0_86:
	shr.u32 	%r288, %r472, 30;
	shf.l.wrap.b32 	%r289, %r473, %r472, 2;
	shl.b32 	%r290, %r473, 2;
	shr.u32 	%r291, %r289, 31;
	add.s32 	%r292, %r291, %r288;
	neg.s32 	%r293, %r292;
	setp.lt.s32 	%p169, %r44, 0;
	selp.b32 	%r474, %r293, %r292, %p169;
	xor.b32  	%r294, %r289, %r44;
	shr.s32 	%r295, %r289, 31;
	xor.b32  	%r296, %r295, %r289;
	xor.b32  	%r297, %r295, %r290;
	cvt.u64.u32 	%rd78, %r296;
	shl.b64 	%rd79, %rd78, 32;
	cvt.u64.u32 	%rd80, %r297;
	or.b64  	%rd81, %rd79, %rd80;
	cvt.rn.f64.s64 	%fd7, %rd81;
	mul.f64 	%fd8, %fd7, 0d3BF921FB54442D19;
	cvt.rn.f32.f64 	%f1022, %fd8;
	neg.f32 	%f1023, %f1022;
	setp.lt.s32 	%p170, %r294, 0;
	selp.f32 	%f1860, %f1023, %f1022, %p170;
$L__BB0_87:
	ld.param.f32 	%f1827, [_Z15FilmGradeKerneliifffffffffffffffffffffffPKfPf_param_14];
	mul.rn.f32 	%f1025, %f1860, %f1860;
	and.b32  	%r299, %r474, 1;
	setp.eq.b32 	%p171, %r299, 1;
	selp.f32 	%f1026, 0f3F800000, %f1860, %p171;
	fma.rn.f32 	%f1027, %f1025, %f1026, 0f00000000;
	fma.rn.f32 	%f1028, %f1025, 0f37CBAC00, 0fBAB607ED;
	selp.f32 	%f1029, %f1028, 0fB94D4153, %p171;
	selp.f32 	%f1030, 0f3D2AAABB, 0f3C0885E4, %p171;
	fma.rn.f32 	%f1031, %f1029, %f1025, %f1030;
	selp.f32 	%f1032, 0fBEFFFFFF, 0fBE2AAAA8, %p171;
	fma.rn.f32 	%f1033, %f1031, %f1025, %f1032;
	fma.rn.f32 	%f1034, %f1033, %f1027, %f1026;
	and.b32  	%r300, %r474, 2;
	setp.eq.s32 	%p172, %r300, 0;
	mov.f32 	%f1035, 0f00000000;
	sub.f32 	%f1036, %f1035, %f1034;
	selp.f32 	%f1037, %f1034, %f1036, %p172;
	add.f32 	%f1038, %f1037, 0f3F800000;
	div.rn.f32 	%f1039, %f1038, 0f41A00000;
	mul.f32 	%f1040, %f1827, %f1039;
	fma.rn.f32 	%f121, %f1040, 0f40800000, %f100;
	add.f32 	%f1041, %f1858, 0fBE800000;
	mul.f32 	%f122, %f1041, 0f40C90FDB;
	mul.f32 	%f1042, %f122, 0f3F22F983;
	cvt.rni.s32.f32 	%r478, %f1042;
	cvt.rn.f32.s32 	%f1043, %r478;
	fma.rn.f32 	%f1044, %f1043, 0fBFC90FDA, %f122;
	fma.rn.f32 	%f1045, %f1043, 0fB3A22168, %f1044;
	fma.rn.f32 	%f1861, %f1043, 0fA7C234C5, %f1045;
	abs.f32 	%f124, %f122;
	setp.ltu.f32 	%p173, %f124, 0f47CE4780;
	@%p173 bra 	$L__BB0_95;
	setp.neu.f32 	%p174, %f124, 0f7F800000;
	@%p174 bra 	$L__BB0_90;
	mov.f32 	%f1048, 0f00000000;
	mul.rn.f32 	%f1861, %f122, %f1048;
	mov.b32 	%r478, 0;
	bra.uni 	$L__BB0_95;
$L__BB0_90:
	mov.b32 	%r57, %f122;
	mov.b64 	%rd117, 0;
	mov.b32 	%r475, 0;
	mov.u64 	%rd115, __cudart_i2opi_f;
	shl.b32 	%r303, %r57, 8;
	or.b32  	%r304, %r303, -2147483648;
	mov.u64 	%rd116, %rd1;
$L__BB0_91:
	.pragma "nounroll";
	ld.global.nc.u32 	%r302, [%rd115];
	mad.wide.u32 	%rd84, %r302, %r304, %rd117;
	shr.u64 	%rd117, %rd84, 32;
	st.local.u32 	[%rd116], %rd84;
	add.s32 	%r475, %r475, 1;
	add.s64 	%rd116, %rd116, 4;
	add.s64 	%rd115, %rd115, 4;
	setp.ne.s32 	%p175, %r475, 6;
	@%p175 bra 	$L__BB0_91;
	shr.u32 	%r305, %r57, 23;
	st.local.u32 	[%rd1+24], %rd117;
	and.b32  	%r60, %r305, 31;
	and.b32  	%r306, %r305, 224;
	add.s32 	%r307, %r306, -128;
	shr.u32 	%r308, %r307, 5;
	mul.wide.u32 	%rd85, %r308, 4;
	sub.s64 	%rd37, %rd1, %rd85;
	ld.local.u32 	%r476, [%rd37+24];
	ld.local.u32 	%r477, [%rd37+20];
	setp.eq.s32 	%p176, %r60, 0;
	@%p176 bra 	$L__BB0_94;
	shf.l.wrap.b32 	%r476, %r477, %r476, %r60;
	ld.local.u32 	%r309, [%rd37+16];
	shf.l.wrap.b32 	%r477, %r309, %r477, %r60;
$L__BB0_94:
	shr.u32 	%r310, %r476, 30;
	shf.l.wrap.b32 	%r311, %r477, %r476, 2;
	shl.b32 	%r312, %r477, 2;
	shr.u32 	%r313, %r311, 31;
	add.s32 	%r314, %r313, %r310;
	neg.s32 	%r315, %r314;
	setp.lt.s32 	%p177, %r57, 0;
	selp.b32 	%r478, %r315, %r314, %p177;
	xor.b32  	%r316, %r311, %r57;
	shr.s32 	%r317, %r311, 31;
	xor.b32  	%r318, %r317, %r311;
	xor.b32  	%r319, %r317, %r312;
	cvt.u64.u32 	%rd86, %r318;
	shl.b64 	%rd87, %rd86, 32;
	cvt.u64.u32 	%rd88, %r319;
	or.b64  	%rd89, %rd87, %rd88;
	cvt.rn.f64.s64 	%fd9, %rd89;
	mul.f64 	%fd10, %fd9, 0d3BF921FB54442D19;
	cvt.rn.f32.f64 	%f1046, %fd10;
	neg.f32 	%f1047, %f1046;
	setp.lt.s32 	%p178, %r316, 0;
	selp.f32 	%f1861, %f1047, %f1046, %p178;
$L__BB0_95:
	ld.param.f32 	%f1829, [_Z15FilmGradeKerneliifffffffffffffffffffffffPKfPf_param_15];
	mul.rn.f32 	%f1049, %f1861, %f1861;
	and.b32  	%r321, %r478, 1;
	setp.eq.b32 	%p179, %r321, 1;
	selp.f32 	%f1050, 0f3F800000, %f1861, %p179;
	fma.rn.f32 	%f1051, %f1049, %f1050, 0f00000000;
	fma.rn.f32 	%f1052, %f1049, 0f37CBAC00, 0fBAB607ED;
	selp.f32 	%f1053, %f1052, 0fB94D4153, %p179;
	selp.f32 	%f1054, 0f3D2AAABB, 0f3C0885E4, %p179;
	fma.rn.f32 	%f1055, %f1053, %f1049, %f1054;
	selp.f32 	%f1056, 0fBEFFFFFF, 0fBE2AAAA8, %p179;
	fma.rn.f32 	%f1057, %f1055, %f1049, %f1056;
	fma.rn.f32 	%f1058, %f1057, %f1051, %f1050;
	and.b32  	%r322, %r478, 2;
	setp.eq.s32 	%p180, %r322, 0;
	mov.f32 	%f1059, 0f00000000;
	sub.f32 	%f1060, %f1059, %f1058;
	selp.f32 	%f1061, %f1058, %f1060, %p180;
	add.f32 	%f1062, %f1061, 0f3F800000;
	div.rn.f32 	%f1063, %f1062, 0f41A00000;
	mul.f32 	%f1064, %f1829, %f1063;
	fma.rn.f32 	%f128, %f1064, 0f40800000, %f101;
	add.f32 	%f1065, %f1859, 0fBE800000;
	mul.f32 	%f129, %f1065, 0f40C90FDB;
	mul.f32 	%f1066, %f129, 0f3F22F983;
	cvt.rni.s32.f32 	%r482, %f1066;
	cvt.rn.f32.s32 	%f1067, %r482;
	fma.rn.f32 	%f1068, %f1067, 0fBFC90FDA, %f129;
	fma.rn.f32 	%f1069, %f1067, 0fB3A22168, %f1068;
	fma.rn.f32 	%f1862, %f1067, 0fA7C234C5, %f1069;
	abs.f32 	%f131, %f129;
	setp.ltu.f32 	%p181, %f131, 0f47CE4780;
	@%p181 bra 	$L__BB0_103;
	setp.neu.f32 	%p182, %f131, 0f7F800000;
	@%p182 bra 	$L__BB0_98;
	mov.f32 	%f1072, 0f00000000;
	mul.rn.f32 	%f1862, %f129, %f1072;
	mov.b32 	%r482, 0;
	bra.uni 	$L__BB0_103;
$L__BB0_98:
	mov.b32 	%r70, %f129;
	mov.b64 	%rd120, 0;
	mov.b32 	%r479, 0;
	mov.u64 	%rd118, __cudart_i2opi_f;
	shl.b32 	%r325, %r70, 8;
	or.b32  	%r326, %r325, -2147483648;
	mov.u64 	%rd119, %rd1;
$L__BB0_99:
	.pragma "nounroll";
	ld.global.nc.u32 	%r324, [%rd118];
	mad.wide.u32 	%rd92, %r324, %r326, %rd120;
	shr.u64 	%rd120, %rd92, 32;
	st.local.u32 	[%rd119], %rd92;
	add.s32 	%r479, %r479, 1;
	add.s64 	%rd119, %rd119, 4;
	add.s64 	%rd118, %rd118, 4;
	setp.ne.s32 	%p183, %r479, 6;
	@%p183 bra 	$L__BB0_99;
	shr.u32 	%r327, %r70, 23;
	st.local.u32 	[%rd1+24], %rd120;
	and.b32  	%r73, %r327, 31;
	and.b32  	%r328, %r327, 224;
	add.s32 	%r329, %r328, -128;
	shr.u32 	%r330, %r329, 5;
	mul.wide.u32 	%rd93, %r330, 4;
	sub.s64 	%rd44, %rd1, %rd93;
	ld.local.u32 	%r480, [%rd44+24];
	ld.local.u32 	%r481, [%rd44+20];
	setp.eq.s32 	%p184, %r73, 0;
	@%p184 bra 	$L__BB0_102;
	shf.l.wrap.b32 	%r480, %r481, %r480, %r73;
	ld.local.u32 	%r331, [%rd44+16];
	shf.l.wrap.b32 	%r481, %r331, %r481, %r73;
$L__BB0_102:
	shr.u32 	%r332, %r480, 30;
	shf.l.wrap.b32 	%r333, %r481, %r480, 2;
	shl.b32 	%r334, %r481, 2;
	shr.u32 	%r335, %r333, 31;
	add.s32 	%r336, %r335, %r332;
	neg.s32 	%r337, %r336;
	setp.lt.s32 	%p185, %r70, 0;
	selp.b32 	%r482, %r337, %r336, %p185;
	xor.b32  	%r338, %r333, %r70;
	shr.s32 	%r339, %r333, 31;
	xor.b32  	%r340, %r339, %r333;
	xor.b32  	%r341, %r339, %r334;
	cvt.u64.u32 	%rd94, %r340;
	shl.b64 	%rd95, %rd94, 32;
	cvt.u64.u32 	%rd96, %r341;
	or.b64  	%rd97, %rd95, %rd96;
	cvt.rn.f64.s64 	%fd11, %rd97;
	mul.f64 	%fd12, %fd11, 0d3BF921FB54442D19;
	cvt.rn.f32.f64 	%f1070, %fd12;
	neg.f32 	%f1071, %f1070;
	setp.lt.s32 	%p186, %r338, 0;
	selp.f32 	%f1862, %f1071, %f1070, %p186;
$L__BB0_103:
	ld.param.f32 	%f1831, [_Z15FilmGradeKerneliifffffffffffffffffffffffPKfPf_param_16];
	mul.rn.f32 	%f1073, %f1862, %f1862;
	and.b32  	%r343, %r482, 1;
	setp.eq.b32 	%p187, %r343, 1;
	selp.f32 	%f1074, 0f3F800000, %f1862, %p187;
	fma.rn.f32 	%f1075, %f1073, %f1074, 0f00000000;
	fma.rn.f32 	%f1076, %f1073, 0f37CBAC00, 0fBAB607ED;
	selp.f32 	%f1077, %f1076, 0fB94D4153, %p187;
	selp.f32 	%f1078, 0f3D2AAABB, 0f3C0885E4, %p187;
	fma.rn.f32 	%f1079, %f1077, %f1073, %f1078;
	selp.f32 	%f1080, 0fBEFFFFFF, 0fBE2AAAA8, %p187;
	fma.rn.f32 	%f1081, %f1079, %f1073, %f1080;
	fma.rn.f32 	%f1082, %f1081, %f1075, %f1074;
	and.b32  	%r344, %r482, 2;
	setp.eq.s32 	%p188, %r344, 0;
	mov.f32 	%f1083, 0f00000000;
	sub.f32 	%f1084, %f1083, %f1082;
	selp.f32 	%f1085, %f1082, %f1084, %p188;
	add.f32 	%f1086, %f1085, 0f3F800000;
	div.rn.f32 	%f1087, %f1086, 0f41A00000;
	mul.f32 	%f1088, %f1831, %f1087;
	fma.rn.f32 	%f1089, %f1088, 0f40800000, %f102;
	setp.ge.f32 	%p189, %f97, %f9;
	setp.le.f32 	%p190, %f97, %f10;
	sub.f32 	%f1090, %f10, %f9;
	fma.rn.f32 	%f1091, %f1090, %f121, %f9;
	selp.f32 	%f1092, %f1091, %f97, %p190;
	selp.f32 	%f135, %f1092, %f97, %p189;
	setp.ge.f32 	%p191, %f98, %f9;
	setp.le.f32 	%p192, %f98, %f10;
	fma.rn.f32 	%f1093, %f1090, %f128, %f9;
	selp.f32 	%f1094, %f1093, %f98, %p192;
	selp.f32 	%f136, %f1094, %f98, %p191;
	setp.ge.f32 	%p193, %f99, %f9;
	setp.le.f32 	%p194, %f99, %f10;
	fma.rn.f32 	%f1095, %f1090, %f1089, %f9;
	selp.f32 	%f1096, %f1095, %f99, %p194;
	selp.f32 	%f137, %f1096, %f99, %p193;
	setp.leu.f32 	%p195, %f135, 0f00000000;
	mov.f32 	%f1863, %f135;
	@%p195 bra 	$L__BB0_105;
	div.rn.f32 	%f1097, %f135, %f244;
	add.f32 	%f1098, %f1097, %f1097;
	mul.f32 	%f1099, %f235, 0f402DF854;
	fma.rn.f32 	%f1100, %f235, 0f402DF854, %f1099;
	fma.rn.f32 	%f1101, %f1100, %f1097, 0f3F800000;
	setp.lt.f32 	%p196, %f1101, 0f00800000;
	mul.f32 	%f1102, %f1101, 0f4B000000;
	selp.f32 	%f1103, %f1102, %f1101, %p196;
	selp.f32 	%f1104, 0fC1B80000, 0f00000000, %p196;
	mov.b32 	%r345, %f1103;
	add.s32 	%r346, %r345, -1059760811;
	and.b32  	%r347, %r346, -8388608;
	sub.s32 	%r348, %r345, %r347;
	mov.b32 	%f1105, %r348;
	cvt.rn.f32.s32 	%f1106, %r347;
	fma.rn.f32 	%f1107, %f1106, 0f34000000, %f1104;
	add.f32 	%f1108, %f1105, 0fBF800000;
	fma.rn.f32 	%f1109, %f1108, 0fBE055027, 0f3E1039F6;
	fma.rn.f32 	%f1110, %f1109, %f1108, 0fBDF8CDCC;
	fma.rn.f32 	%f1111, %f1110, %f1108, 0f3E0F2955;
	fma.rn.f32 	%f1112, %f1111, %f1108, 0fBE2AD8B9;
	fma.rn.f32 	%f1113, %f1112, %f1108, 0f3E4CED0B;
	fma.rn.f32 	%f1114, %f1113, %f1108, 0fBE7FFF22;
	fma.rn.f32 	%f1115, %f1114, %f1108, 0f3EAAAA78;
	fma.rn.f32 	%f1116, %f1115, %f1108, 0fBF000000;
	mul.f32 	%f1117, %f1108, %f1116;
	fma.rn.f32 	%f1118, %f1117, %f1108, %f1108;
	fma.rn.f32 	%f1119, %f1107, 0f3F317218, %f1118;
	setp.gt.u32 	%p197, %r345, 2139095039;
	fma.rn.f32 	%f1120, %f1103, 0f7F800000, 0f7F800000;
	selp.f32 	%f1121, %f1120, %f1119, %p197;
	setp.eq.f32 	%p198, %f1103, 0f00000000;
	selp.f32 	%f1122, 0fFF800000, %f1121, %p198;
	add.f32 	%f1123, %f1100, 0f3F800000;
	setp.lt.f32 	%p199, %f1123, 0f00800000;
	mul.f32 	%f1124, %f1123, 0f4B000000;
	selp.f32 	%f1125, %f1124, %f1123, %p199;
	selp.f32 	%f1126, 0fC1B80000, 0f00000000, %p199;
	mov.b32 	%r349, %f1125;
	add.s32 	%r350, %r349, -1059760811;
	and.b32  	%r351, %r350, -8388608;
	sub.s32 	%r352, %r349, %r351;
	mov.b32 	%f1127, %r352;
	cvt.rn.f32.s32 	%f1128, %r351;
	fma.rn.f32 	%f1129, %f1128, 0f34000000, %f1126;
	add.f32 	%f1130, %f1127, 0fBF800000;
	fma.rn.f32 	%f1131, %f1130, 0fBE055027, 0f3E1039F6;
	fma.rn.f32 	%f1132, %f1131, %f1130, 0fBDF8CDCC;
	fma.rn.f32 	%f1133, %f1132, %f1130, 0f3E0F2955;
	fma.rn.f32 	%f1134, %f1133, %f1130, 0fBE2AD8B9;
	fma.rn.f32 	%f1135, %f1134, %f1130, 0f3E4CED0B;
	fma.rn.f32 	%f1136, %f1135, %f1130, 0fBE7FFF22;
	fma.rn.f32 	%f1137, %f1136, %f1130, 0f3EAAAA78;
	fma.rn.f32 	%f1138, %f1137, %f1130, 0fBF000000;
	mul.f32 	%f1139, %f1130, %f1138;
	fma.rn.f32 	%f1140, %f1139, %f1130, %f1130;
	fma.rn.f32 	%f1141, %f1129, 0f3F317218, %f1140;
	setp.gt.u32 	%p200, %r349, 2139095039;
	fma.rn.f32 	%f1142, %f1125, 0f7F800000, 0f7F800000;
	selp.f32 	%f1143, %f1142, %f1141, %p200;
	setp.eq.f32 	%p201, %f1125, 0f00000000;
	selp.f32 	%f1144, 0fFF800000, %f1143, %p201;
	div.rn.f32 	%f1145, %f1122, %f1144;
	sub.f32 	%f1863, %f1098, %f1145;
$L__BB0_105:
	setp.gt.f32 	%p202, %f235, 0f00000000;
	setp.lt.f32 	%p203, %f135, %f244;
	mov.f32 	%f1146, 0f3F800000;
	sub.f32 	%f1147, %f1146, %f1863;
	fma.rn.f32 	%f1148, %f235, %f1147, %f1863;
	mul.f32 	%f1149, %f244, %f1148;
	selp.f32 	%f1150, %f1149, %f135, %p203;
	selp.f32 	%f1872, %f1150, %f135, %p202;
	setp.leu.f32 	%p204, %f136, 0f00000000;
	mov.f32 	%f1864, %f136;
	@%p204 bra 	$L__BB0_107;
	div.rn.f32 	%f1151, %f136, %f244;
	add.f32 	%f1152, %f1151, %f1151;
	mul.f32 	%f1153, %f236, 0f402DF854;
	fma.rn.f32 	%f1154, %f236, 0f402DF854, %f1153;
	fma.rn.f32 	%f1155, %f1154, %f1151, 0f3F800000;
	setp.lt.f32 	%p205, %f1155, 0f00800000;
	mul.f32 	%f1156, %f1155, 0f4B000000;
	selp.f32 	%f1157, %f1156, %f1155, %p205;
	selp.f32 	%f1158, 0fC1B80000, 0f00000000, %p205;
	mov.b32 	%r353, %f1157;
	add.s32 	%r354, %r353, -1059760811;
	and.b32  	%r355, %r354, -8388608;
	sub.s32 	%r356, %r353, %r355;
	mov.b32 	%f1159, %r356;
	cvt.rn.f32.s32 	%f1160, %r355;
	fma.rn.f32 	%f1161, %f1160, 0f34000000, %f1158;
	add.f32 	%f1162, %f1159, 0fBF800000;
	fma.rn.f32 	%f1163, %f1162, 0fBE055027, 0f3E1039F6;
	fma.rn.f32 	%f1164, %f1163, %f1162, 0fBDF8CDCC;
	fma.rn.f32 	%f1165, %f1164, %f1162, 0f3E0F2955;
	fma.rn.f32 	%f1166, %f1165, %f1162, 0fBE2AD8B9;
	fma.rn.f32 	%f1167, %f1166, %f1162, 0f3E4CED0B;
	fma.rn.f32 	%f1168, %f1167, %f1162, 0fBE7FFF22;
	fma.rn.f32 	%f1169, %f1168, %f1162, 0f3EAAAA78;
	fma.rn.f32 	%f1170, %f1169, %f1162, 0fBF000000;
	mul.f32 	%f1171, %f1162, %f1170;
	fma.rn.f32 	%f1172, %f1171, %f1162, %f1162;
	fma.rn.f32 	%f1173, %f1161, 0f3F317218, %f1172;
	setp.gt.u32 	%p206, %r353, 2139095039;
	fma.rn.f32 	%f1174, %f1157, 0f7F800000, 0f7F800000;
	selp.f32 	%f1175, %f1174, %f1173, %p206;
	setp.eq.f32 	%p207, %f1157, 0f00000000;
	selp.f32 	%f1176, 0fFF800000, %f1175, %p207;
	add.f32 	%f1177, %f1154, 0f3F800000;
	setp.lt.f32 	%p208, %f1177, 0f00800000;
	mul.f32 	%f1178, %f1177, 0f4B000000;
	selp.f32 	%f1179, %f1178, %f1177, %p208;
	selp.f32 	%f1180, 0fC1B80000, 0f00000000, %p208;
	mov.b32 	%r357, %f1179;
	add.s32 	%r358, %r357, -1059760811;
	and.b32  	%r359, %r358, -8388608;
	sub.s32 	%r360, %r357, %r359;
	mov.b32 	%f1181, %r360;
	cvt.rn.f32.s32 	%f1182, %r359;
	fma.rn.f32 	%f1183, %f1182, 0f34000000, %f1180;
	add.f32 	%f1184, %f1181, 0fBF800000;
	fma.rn.f32 	%f1185, %f1184, 0fBE055027, 0f3E1039F6;
	fma.rn.f32 	%f1186, %f1185, %f1184, 0fBDF8CDCC;
	fma.rn.f32 	%f1187, %f1186, %f1184, 0f3E0F2955;
	fma.rn.f32 	%f1188, %f1187, %f1184, 0fBE2AD8B9;
	fma.rn.f32 	%f1189, %f1188, %f1184, 0f3E4CED0B;
	fma.rn.f32 	%f1190, %f1189, %f1184, 0fBE7FFF22;
	fma.rn.f32 	%f1191, %f1190, %f1184, 0f3EAAAA78;
	fma.rn.f32 	%f1192, %f1191, %f1184, 0fBF000000;
	mul.f32 	%f1193, %f1184, %f1192;
	fma.rn.f32 	%f1194, %f1193, %f1184, %f1184;
	fma.rn.f32 	%f1195, %f1183, 0f3F317218, %f1194;
	setp.gt.u32 	%p209, %r357, 2139095039;
	fma.rn.f32 	%f1196, %f1179, 0f7F800000, 0f7F800000;
	selp.f32 	%f1197, %f1196, %f1195, %p209;
	setp.eq.f32 	%p210, %f1179, 0f00000000;
	selp.f32 	%f1198, 0fFF800000, %f1197, %p210;
	div.rn.f32 	%f1199, %f1176, %f1198;
	sub.f32 	%f1864, %f1152, %f1199;
$L__BB0_107:
	setp.gt.f32 	%p211, %f236, 0f00000000;
	setp.lt.f32 	%p212, %f136, %f244;
	mov.f32 	%f1200, 0f3F800000;
	sub.f32 	%f1201, %f1200, %f1864;
	fma.rn.f32 	%f1202, %f236, %f1201, %f1864;
	mul.f32 	%f1203, %f244, %f1202;
	selp.f32 	%f1204, %f1203, %f136, %p212;
	selp.f32 	%f1873, %f1204, %f136, %p211;
	setp.leu.f32 	%p213, %f137, 0f00000000;
	mov.f32 	%f1865, %f137;
	@%p213 bra 	$L__BB0_109;
	div.rn.f32 	%f1205, %f137, %f244;
	add.f32 	%f1206, %f1205, %f1205;
	mul.f32 	%f1207, %f237, 0f402DF854;
	fma.rn.f32 	%f1208, %f237, 0f402DF854, %f1207;
	fma.rn.f32 	%f1209, %f1208, %f1205, 0f3F800000;
	setp.lt.f32 	%p214, %f1209, 0f00800000;
	mul.f32 	%f1210, %f1209, 0f4B000000;
	selp.f32 	%f1211, %f1210, %f1209, %p214;
	selp.f32 	%f1212, 0fC1B80000, 0f00000000, %p214;
	mov.b32 	%r361, %f1211;
	add.s32 	%r362, %r361, -1059760811;
	and.b32  	%r363, %r362, -8388608;
	sub.s32 	%r364, %r361, %r363;
	mov.b32 	%f1213, %r364;
	cvt.rn.f32.s32 	%f1214, %r363;
	fma.rn.f32 	%f1215, %f1214, 0f34000000, %f1212;
	add.f32 	%f1216, %f1213, 0fBF800000;
	fma.rn.f32 	%f1217, %f1216, 0fBE055027, 0f3E1039F6;
	fma.rn.f32 	%f1218, %f1217, %f1216, 0fBDF8CDCC;
	fma.rn.f32 	%f1219, %f1218, %f1216, 0f3E0F2955;
	fma.rn.f32 	%f1220, %f1219, %f1216, 0fBE2AD8B9;
	fma.rn.f32 	%f1221, %f1220, %f1216, 0f3E4CED0B;
	fma.rn.f32 	%f1222, %f1221, %f1216, 0fBE7FFF22;
	fma.rn.f32 	%f1223, %f1222, %f1216, 0f3EAAAA78;
	fma.rn.f32 	%f1224, %f1223, %f1216, 0fBF000000;
	mul.f32 	%f1225, %f1216, %f1224;
	fma.rn.f32 	%f1226, %f1225, %f1216, %f1216;
	fma.rn.f32 	%f1227, %f1215, 0f3F317218, %f1226;
	setp.gt.u32 	%p215, %r361, 2139095039;
	fma.rn.f32 	%f1228, %f1211, 0f7F800000, 0f7F800000;
	selp.f32 	%f1229, %f1228, %f1227, %p215;
	setp.eq.f32 	%p216, %f1211, 0f00000000;
	selp.f32 	%f1230, 0fFF800000, %f1229, %p216;
	add.f32 	%f1231, %f1208, 0f3F800000;
	setp.lt.f32 	%p217, %f1231, 0f00800000;
	mul.f32 	%f1232, %f1231, 0f4B000000;
	selp.f32 	%f1233, %f1232, %f1231, %p217;
	selp.f32 	%f1234, 0fC1B80000, 0f00000000, %p217;
	mov.b32 	%r365, %f1233;
	add.s32 	%r366, %r365, -1059760811;
	and.b32  	%r367, %r366, -8388608;
	sub.s32 	%r368, %r365, %r367;
	mov.b32 	%f1235, %r368;
	cvt.rn.f32.s32 	%f1236, %r367;
	fma.rn.f32 	%f1237, %f1236, 0f34000000, %f1234;
	add.f32 	%f1238, %f1235, 0fBF800000;
	fma.rn.f32 	%f1239, %f1238, 0fBE055027, 0f3E1039F6;
	fma.rn.f32 	%f1240, %f1239, %f1238, 0fBDF8CDCC;
	fma.rn.f32 	%f1241, %f1240, %f1238, 0f3E0F2955;
	fma.rn.f32 	%f1242, %f1241, %f1238, 0fBE2AD8B9;
	fma.rn.f32 	%f1243, %f1242, %f1238, 0f3E4CED0B;
	fma.rn.f32 	%f1244, %f1243, %f1238, 0fBE7FFF22;
	fma.rn.f32 	%f1245, %f1244, %f1238, 0f3EAAAA78;
	fma.rn.f32 	%f1246, %f1245, %f1238, 0fBF000000;
	mul.f32 	%f1247, %f1238, %f1246;
	fma.rn.f32 	%f1248, %f1247, %f1238, %f1238;
	fma.rn.f32 	%f1249, %f1237, 0f3F317218, %f1248;
	setp.gt.u32 	%p218, %r365, 2139095039;
	fma.rn.f32 	%f1250, %f1233, 0f7F800000, 0f7F800000;
	selp.f32 	%f1251, %f1250, %f1249, %p218;
	setp.eq.f32 	%p219, %f1233, 0f00000000;
	selp.f32 	%f1252, 0fFF800000, %f1251, %p219;
	div.rn.f32 	%f1253, %f1230, %f1252;
	sub.f32 	%f1865, %f1206, %f1253;
$L__BB0_109:
	setp.geu.f32 	%p220, %f235, 0f00000000;
	setp.gt.f32 	%p221, %f237, 0f00000000;
	setp.lt.f32 	%p222, %f137, %f244;
	mov.f32 	%f1254, 0f3F800000;
	sub.f32 	%f1255, %f1254, %f1865;
	fma.rn.f32 	%f1256, %f237, %f1255, %f1865;
	mul.f32 	%f1257, %f244, %f1256;
	selp.f32 	%f1258, %f1257, %f137, %p222;
	selp.f32 	%f1874, %f1258, %f137, %p221;
	div.rn.f32 	%f1259, %f1872, %f244;
	sub.f32 	%f1260, %f1254, %f1259;
	fma.rn.f32 	%f1866, %f59, %f1260, %f1259;
	setp.geu.f32 	%p223, %f1872, %f244;
	or.pred  	%p224, %p220, %p223;
	@%p224 bra 	$L__BB0_113;
	setp.ltu.f32 	%p225, %f1866, 0f00000000;
	@%p225 bra 	$L__BB0_112;
	mul.f32 	%f1261, %f235, 0f402DF854;
	mul.f32 	%f1262, %f1261, 0fC0000000;
	fma.rn.f32 	%f1263, %f1262, %f1866, 0f3F800000;
	setp.lt.f32 	%p226, %f1263, 0f00800000;
	mul.f32 	%f1264, %f1263, 0f4B000000;
	selp.f32 	%f1265, %f1264, %f1263, %p226;
	selp.f32 	%f1266, 0fC1B80000, 0f00000000, %p226;
	mov.b32 	%r369, %f1265;
	add.s32 	%r370, %r369, -1059760811;
	and.b32  	%r371, %r370, -8388608;
	sub.s32 	%r372, %r369, %r371;
	mov.b32 	%f1267, %r372;
	cvt.rn.f32.s32 	%f1268, %r371;
	fma.rn.f32 	%f1269, %f1268, 0f34000000, %f1266;
	add.f32 	%f1270, %f1267, 0fBF800000;
	fma.rn.f32 	%f1271, %f1270, 0fBE055027, 0f3E1039F6;
	fma.rn.f32 	%f1272, %f1271, %f1270, 0fBDF8CDCC;
	fma.rn.f32 	%f1273, %f1272, %f1270, 0f3E0F2955;
	fma.rn.f32 	%f1274, %f1273, %f1270, 0fBE2AD8B9;
	fma.rn.f32 	%f1275, %f1274, %f1270, 0f3E4CED0B;
	fma.rn.f32 	%f1276, %f1275, %f1270, 0fBE7FFF22;
	fma.rn.f32 	%f1277, %f1276, %f1270, 0f3EAAAA78;
	fma.rn.f32 	%f1278, %f1277, %f1270, 0fBF000000;
	mul.f32 	%f1279, %f1270, %f1278;
	fma.rn.f32 	%f1280, %f1279, %f1270, %f1270;
	fma.rn.f32 	%f1281, %f1269, 0f3F317218, %f1280;
	setp.gt.u32 	%p227, %r369, 2139095039;
	fma.rn.f32 	%f1282, %f1265, 0f7F800000, 0f7F800000;
	selp.f32 	%f1283, %f1282, %f1281, %p227;
	setp.eq.f32 	%p228, %f1265, 0f00000000;
	selp.f32 	%f1284, 0fFF800000, %f1283, %p228;
	add.f32 	%f1285, %f1262, 0f3F800000;
	setp.lt.f32 	%p229, %f1285, 0f00800000;
	mul.f32 	%f1286, %f1285, 0f4B000000;
	selp.f32 	%f1287, %f1286, %f1285, %p229;
	selp.f32 	%f1288, 0fC1B80000, 0f00000000, %p229;
	mov.b32 	%r373, %f1287;
	add.s32 	%r374, %r373, -1059760811;
	and.b32  	%r375, %r374, -8388608;
	sub.s32 	%r376, %r373, %r375;
	mov.b32 	%f1289, %r376;
	cvt.rn.f32.s32 	%f1290, %r375;
	fma.rn.f32 	%f1291, %f1290, 0f34000000, %f1288;
	add.f32 	%f1292, %f1289, 0fBF800000;
	fma.rn.f32 	%f1293, %f1292, 0fBE055027, 0f3E1039F6;
	fma.rn.f32 	%f1294, %f1293, %f1292, 0fBDF8CDCC;
	fma.rn.f32 	%f1295, %f1294, %f1292, 0f3E0F2955;
	fma.rn.f32 	%f1296, %f1295, %f1292, 0fBE2AD8B9;
	fma.rn.f32 	%f1297, %f1296, %f1292, 0f3E4CED0B;
	fma.rn.f32 	%f1298, %f1297, %f1292, 0fBE7FFF22;
	fma.rn.f32 	%f1299, %f1298, %f1292, 0f3EAAAA78;
	fma.rn.f32 	%f1300, %f1299, %f1292, 0fBF000000;
	mul.f32 	%f1301, %f1292, %f1300;
	fma.rn.f32 	%f1302, %f1301, %f1292, %f1292;
	fma.rn.f32 	%f1303, %f1291, 0f3F317218, %f1302;
	setp.gt.u32 	%p230, %r373, 2139095039;
	fma.rn.f32 	%f1304, %f1287, 0f7F800000, 0f7F800000;
	selp.f32 	%f1305, %f1304, %f1303, %p230;
	setp.eq.f32 	%p231, %f1287, 0f00000000;
	selp.f32 	%f1306, 0fFF800000, %f1305, %p231;
	div.rn.f32 	%f1866, %f1284, %f1306;
$L__BB0_112:
	mul.f32 	%f1872, %f244, %f1866;
$L__BB0_113:
	setp.geu.f32 	%p232, %f236, 0f00000000;
	div.rn.f32 	%f1307, %f1873, %f244;
	mov.f32 	%f1308, 0f3F800000;
	sub.f32 	%f1309, %f1308, %f1307;
	fma.rn.f32 	%f1868, %f65, %f1309, %f1307;
	setp.geu.f32 	%p233, %f1873, %f244;
	or.pred  	%p234, %p232, %p233;
	@%p234 bra 	$L__BB0_117;
	setp.ltu.f32 	%p235, %f1868, 0f00000000;
	@%p235 bra 	$L__BB0_116;
	mul.f32 	%f1310, %f236, 0f402DF854;
	mul.f32 	%f1311, %f1310, 0fC0000000;
	fma.rn.f32 	%f1312, %f1311, %f1868, 0f3F800000;
	setp.lt.f32 	%p236, %f1312, 0f00800000;
	mul.f32 	%f1313, %f1312, 0f4B000000;
	selp.f32 	%f1314, %f1313, %f1312, %p236;
	selp.f32 	%f1315, 0fC1B80000, 0f00000000, %p236;
	mov.b32 	%r377, %f1314;
	add.s32 	%r378, %r377, -1059760811;
	and.b32  	%r379, %r378, -8388608;
	sub.s32 	%r380, %r377, %r379;
	mov.b32 	%f1316, %r380;
	cvt.rn.f32.s32 	%f1317, %r379;
	fma.rn.f32 	%f1318, %f1317, 0f34000000, %f1315;
	add.f32 	%f1319, %f1316, 0fBF800000;
	fma.rn.f32 	%f1320, %f1319, 0fBE055027, 0f3E1039F6;
	fma.rn.f32 	%f1321, %f1320, %f1319, 0fBDF8CDCC;
	fma.rn.f32 	%f1322, %f1321, %f1319, 0f3E0F2955;
	fma.rn.f32 	%f1323, %f1322, %f1319, 0fBE2AD8B9;
	fma.rn.f32 	%f1324, %f1323, %f1319, 0f3E4CED0B;
	fma.rn.f32 	%f1325, %f1324, %f1319, 0fBE7FFF22;
	fma.rn.f32 	%f1326, %f1325, %f1319, 0f3EAAAA78;
	fma.rn.f32 	%f1327, %f1326, %f1319, 0fBF000000;
	mul.f32 	%f1328, %f1319, %f1327;
	fma.rn.f32 	%f1329, %f1328, %f1319, %f1319;
	fma.rn.f32 	%f1330, %f1318, 0f3F317218, %f1329;
	setp.gt.u32 	%p237, %r377, 2139095039;
	fma.rn.f32 	%f1331, %f1314, 0f7F800000, 0f7F800000;
	selp.f32 	%f1332, %f1331, %f1330, %p237;
	setp.eq.f32 	%p238, %f1314, 0f00000000;
	selp.f32 	%f1333, 0fFF800000, %f1332, %p238;
	add.f32 	%f1334, %f1311, 0f3F800000;
	setp.lt.f32 	%p239, %f1334, 0f00800000;
	mul.f32 	%f1335, %f1334, 0f4B000000;
	selp.f32 	%f1336, %f1335, %f1334, %p239;
	selp.f32 	%f1337, 0fC1B80000, 0f00000000, %p239;
	mov.b32 	%r381, %f1336;
	add.s32 	%r382, %r381, -1059760811;
	and.b32  	%r383, %r382, -8388608;
	sub.s32 	%r384, %r381, %r383;
	mov.b32 	%f1338, %r384;
	cvt.rn.f32.s32 	%f1339, %r383;
	fma.rn.f32 	%f1340, %f1339, 0f34000000, %f1337;
	add.f32 	%f1341, %f1338, 0fBF800000;
	fma.rn.f32 	%f1342, %f1341, 0fBE055027, 0f3E1039F6;
	fma.rn.f32 	%f1343, %f1342, %f1341, 0fBDF8CDCC;
	fma.rn.f32 	%f1344, %f1343, %f1341, 0f3E0F2955;
	fma.rn.f32 	%f1345, %f1344, %f1341, 0fBE2AD8B9;
	fma.rn.f32 	%f1346, %f1345, %f1341, 0f3E4CED0B;
	fma.rn.f32 	%f1347, %f1346, %f1341, 0fBE7FFF22;
	fma.rn.f32 	%f1348, %f1347, %f1341, 0f3EAAAA78;
	fma.rn.f32 	%f1349, %f1348, %f1341, 0fBF000000;
	mul.f32 	%f1350, %f1341, %f1349;
	fma.rn.f32 	%f1351, %f1350, %f1341, %f1341;
	fma.rn.f32 	%f1352, %f1340, 0f3F317218, %f1351;
	setp.gt.u32 	%p240, %r381, 2139095039;
	fma.rn.f32 	%f1353, %f1336, 0f7F800000, 0f7F800000;
	selp.f32 	%f1354, %f1353, %f1352, %p240;
	setp.eq.f32 	%p241, %f1336, 0f00000000;
	selp.f32 	%f1355, 0fFF800000, %f1354, %p241;
	div.rn.f32 	%f1868, %f1333, %f1355;
$L__BB0_116:
	mul.f32 	%f1873, %f244, %f1868;
$L__BB0_117:
	setp.geu.f32 	%p242, %f237, 0f00000000;
	div.rn.f32 	%f1356, %f1874, %f244;
	mov.f32 	%f1357, 0f3F800000;
	sub.f32 	%f1358, %f1357, %f1356;
	fma.rn.f32 	%f1870, %f71, %f1358, %f1356;
	setp.geu.f32 	%p243, %f1874, %f244;
	or.pred  	%p244, %p242, %p243;
	@%p244 bra 	$L__BB0_121;
	setp.ltu.f32 	%p245, %f1870, 0f00000000;
	@%p245 bra 	$L__BB0_120;
	mul.f32 	%f1359, %f237, 0f402DF854;
	mul.f32 	%f1360, %f1359, 0fC0000000;
	fma.rn.f32 	%f1361, %f1360, %f1870, 0f3F800000;
	setp.lt.f32 	%p246, %f1361, 0f00800000;
	mul.f32 	%f1362, %f1361, 0f4B000000;
	selp.f32 	%f1363, %f1362, %f1361, %p246;
	selp.f32 	%f1364, 0fC1B80000, 0f00000000, %p246;
	mov.b32 	%r385, %f1363;
	add.s32 	%r386, %r385, -1059760811;
	and.b32  	%r387, %r386, -8388608;
	sub.s32 	%r388, %r385, %r387;
	mov.b32 	%f1365, %r388;
	cvt.rn.f32.s32 	%f1366, %r387;
	fma.rn.f32 	%f1367, %f1366, 0f34000000, %f1364;
	add.f32 	%f1368, %f1365, 0fBF800000;
	fma.rn.f32 	%f1369, %f1368, 0fBE055027, 0f3E1039F6;
	fma.rn.f32 	%f1370, %f1369, %f1368, 0fBDF8CDCC;
	fma.rn.f32 	%f1371, %f1370, %f1368, 0f3E0F2955;
	fma.rn.f32 	%f1372, %f1371, %f1368, 0fBE2AD8B9;
	fma.rn.f32 	%f1373, %f1372, %f1368, 0f3E4CED0B;
	fma.rn.f32 	%f1374, %f1373, %f1368, 0fBE7FFF22;
	fma.rn.f32 	%f1375, %f1374, %f1368, 0f3EAAAA78;
	fma.rn.f32 	%f1376, %f1375, %f1368, 0fBF000000;
	mul.f32 	%f1377, %f1368, %f1376;
	fma.rn.f32 	%f1378, %f1377, %f1368, %f1368;
	fma.rn.f32 	%f1379, %f1367, 0f3F317218, %f1378;
	setp.gt.u32 	%p247, %r385, 2139095039;
	fma.rn.f32 	%f1380, %f1363, 0f7F800000, 0f7F800000;
	selp.f32 	%f1381, %f1380, %f1379, %p247;
	setp.eq.f32 	%p248, %f1363, 0f00000000;
	selp.f32 	%f1382, 0fFF800000, %f1381, %p248;
	add.f32 	%f1383, %f1360, 0f3F800000;
	setp.lt.f32 	%p249, %f1383, 0f00800000;
	mul.f32 	%f1384, %f1383, 0f4B000000;
	selp.f32 	%f1385, %f1384, %f1383, %p249;
	selp.f32 	%f1386, 0fC1B80000, 0f00000000, %p249;
	mov.b32 	%r389, %f1385;
	add.s32 	%r390, %r389, -1059760811;
	and.b32  	%r391, %r390, -8388608;
	sub.s32 	%r392, %r389, %r391;
	mov.b32 	%f1387, %r392;
	cvt.rn.f32.s32 	%f1388, %r391;
	fma.rn.f32 	%f1389, %f1388, 0f34000000, %f1386;
	add.f32 	%f1390, %f1387, 0fBF800000;
	fma.rn.f32 	%f1391, %f1390, 0fBE055027, 0f3E1039F6;
	fma.rn.f32 	%f1392, %f1391, %f1390, 0fBDF8CDCC;
	fma.rn.f32 	%f1393, %f1392, %f1390, 0f3E0F2955;
	fma.rn.f32 	%f1394, %f1393, %f1390, 0fBE2AD8B9;
	fma.rn.f32 	%f1395, %f1394, %f1390, 0f3E4CED0B;
	fma.rn.f32 	%f1396, %f1395, %f1390, 0fBE7FFF22;
	fma.rn.f32 	%f1397, %f1396, %f1390, 0f3EAAAA78;
	fma.rn.f32 	%f1398, %f1397, %f1390, 0fBF000000;
	mul.f32 	%f1399, %f1390, %f1398;
	fma.rn.f32 	%f1400, %f1399, %f1390, %f1390;
	fma.rn.f32 	%f1401, %f1389, 0f3F317218, %f1400;
	setp.gt.u32 	%p250, %r389, 2139095039;
	fma.rn.f32 	%f1402, %f1385, 0f7F800000, 0f7F800000;
	selp.f32 	%f1403, %f1402, %f1401, %p250;
	setp.eq.f32 	%p251, %f1385, 0f00000000;
	selp.f32 	%f1404, 0fFF800000, %f1403, %p251;
	div.rn.f32 	%f1870, %f1382, %f1404;
$L__BB0_120:
	mul.f32 	%f1874, %f244, %f1870;
$L__BB0_121:
	setp.leu.f32 	%p252, %f241, 0f00000000;
	setp.geu.f32 	%p253, %f245, 0f3F800000;
	setp.leu.f32 	%p254, %f1872, %f245;
	or.pred  	%p255, %p254, %p252;
	or.pred  	%p256, %p255, %p253;
	@%p256 bra 	$L__BB0_123;
	sub.f32 	%f1405, %f1872, %f245;
	div.rn.f32 	%f1406, %f1405, %f8;
	fma.rn.f32 	%f1407, %f241, 0f40000000, 0f3F800000;
	mul.f32 	%f1408, %f1407, %f1406;
	add.f32 	%f1409, %f1408, %f1408;
	mul.f32 	%f1410, %f1408, 0f402DF854;
	fma.rn.f32 	%f1411, %f241, %f1410, 0f3F800000;
	setp.lt.f32 	%p257, %f1411, 0f00800000;
	mul.f32 	%f1412, %f1411, 0f4B000000;
	selp.f32 	%f1413, %f1412, %f1411, %p257;
	selp.f32 	%f1414, 0fC1B80000, 0f00000000, %p257;
	mov.b32 	%r393, %f1413;
	add.s32 	%r394, %r393, -1059760811;
	and.b32  	%r395, %r394, -8388608;
	sub.s32 	%r396, %r393, %r395;
	mov.b32 	%f1415, %r396;
	cvt.rn.f32.s32 	%f1416, %r395;
	fma.rn.f32 	%f1417, %f1416, 0f34000000, %f1414;
	add.f32 	%f1418, %f1415, 0fBF800000;
	fma.rn.f32 	%f1419, %f1418, 0fBE055027, 0f3E1039F6;
	fma.rn.f32 	%f1420, %f1419, %f1418, 0fBDF8CDCC;
	fma.rn.f32 	%f1421, %f1420, %f1418, 0f3E0F2955;
	fma.rn.f32 	%f1422, %f1421, %f1418, 0fBE2AD8B9;
	fma.rn.f32 	%f1423, %f1422, %f1418, 0f3E4CED0B;
	fma.rn.f32 	%f1424, %f1423, %f1418, 0fBE7FFF22;
	fma.rn.f32 	%f1425, %f1424, %f1418, 0f3EAAAA78;
	fma.rn.f32 	%f1426, %f1425, %f1418, 0fBF000000;
	mul.f32 	%f1427, %f1418, %f1426;
	fma.rn.f32 	%f1428, %f1427, %f1418, %f1418;
	fma.rn.f32 	%f1429, %f1417, 0f3F317218, %f1428;
	setp.gt.u32 	%p258, %r393, 2139095039;
	fma.rn.f32 	%f1430, %f1413, 0f7F800000, 0f7F800000;
	selp.f32 	%f1431, %f1430, %f1429, %p258;
	setp.eq.f32 	%p259, %f1413, 0f00000000;
	selp.f32 	%f1432, 0fFF800000, %f1431, %p259;
	fma.rn.f32 	%f1433, %f241, 0f402DF854, 0f3F800000;
	setp.lt.f32 	%p260, %f1433, 0f00800000;
	mul.f32 	%f1434, %f1433, 0f4B000000;
	selp.f32 	%f1435, %f1434, %f1433, %p260;
	selp.f32 	%f1436, 0fC1B80000, 0f00000000, %p260;
	mov.b32 	%r397, %f1435;
	add.s32 	%r398, %r397, -1059760811;
	and.b32  	%r399, %r398, -8388608;
	sub.s32 	%r400, %r397, %r399;
	mov.b32 	%f1437, %r400;
	cvt.rn.f32.s32 	%f1438, %r399;
	fma.rn.f32 	%f1439, %f1438, 0f34000000, %f1436;
	add.f32 	%f1440, %f1437, 0fBF800000;
	fma.rn.f32 	%f1441, %f1440, 0fBE055027, 0f3E1039F6;
	fma.rn.f32 	%f1442, %f1441, %f1440, 0fBDF8CDCC;
	fma.rn.f32 	%f1443, %f1442, %f1440, 0f3E0F2955;
	fma.rn.f32 	%f1444, %f1443, %f1440, 0fBE2AD8B9;
	fma.rn.f32 	%f1445, %f1444, %f1440, 0f3E4CED0B;
	fma.rn.f32 	%f1446, %f1445, %f1440, 0fBE7FFF22;
	fma.rn.f32 	%f1447, %f1446, %f1440, 0f3EAAAA78;
	fma.rn.f32 	%f1448, %f1447, %f1440, 0fBF000000;
	mul.f32 	%f1449, %f1440, %f1448;
	fma.rn.f32 	%f1450, %f1449, %f1440, %f1440;
	fma.rn.f32 	%f1451, %f1439, 0f3F317218, %f1450;
	setp.gt.u32 	%p261, %r397, 2139095039;
	fma.rn.f32 	%f1452, %f1435, 0f7F800000, 0f7F800000;
	selp.f32 	%f1453, %f1452, %f1451, %p261;
	setp.eq.f32 	%p262, %f1435, 0f00000000;
	selp.f32 	%f1454, 0fFF800000, %f1453, %p262;
	div.rn.f32 	%f1455, %f1432, %f1454;
	sub.f32 	%f1456, %f1409, %f1455;
	fma.rn.f32 	%f1872, %f8, %f1456, %f245;
$L__BB0_123:
	setp.leu.f32 	%p263, %f242, 0f00000000;
	setp.geu.f32 	%p264, %f245, 0f3F800000;
	setp.leu.f32 	%p265, %f1873, %f245;
	or.pred  	%p266, %p265, %p263;
	or.pred  	%p267, %p266, %p264;
	@%p267 bra 	$L__BB0_125;
	sub.f32 	%f1457, %f1873, %f245;
	div.rn.f32 	%f1458, %f1457, %f8;
	mul.f32 	%f1459, %f80, %f1458;
	add.f32 	%f1460, %f1459, %f1459;
	mul.f32 	%f1461, %f1459, 0f402DF854;
	fma.rn.f32 	%f1462, %f242, %f1461, 0f3F800000;
	setp.lt.f32 	%p268, %f1462, 0f00800000;
	mul.f32 	%f1463, %f1462, 0f4B000000;
	selp.f32 	%f1464, %f1463, %f1462, %p268;
	selp.f32 	%f1465, 0fC1B80000, 0f00000000, %p268;
	mov.b32 	%r401, %f1464;
	add.s32 	%r402, %r401, -1059760811;
	and.b32  	%r403, %r402, -8388608;
	sub.s32 	%r404, %r401, %r403;
	mov.b32 	%f1466, %r404;
	cvt.rn.f32.s32 	%f1467, %r403;
	fma.rn.f32 	%f1468, %f1467, 0f34000000, %f1465;
	add.f32 	%f1469, %f1466, 0fBF800000;
	fma.rn.f32 	%f1470, %f1469, 0fBE055027, 0f3E1039F6;
	fma.rn.f32 	%f1471, %f1470, %f1469, 0fBDF8CDCC;
	fma.rn.f32 	%f1472, %f1471, %f1469, 0f3E0F2955;
	fma.rn.f32 	%f1473, %f1472, %f1469, 0fBE2AD8B9;
	fma.rn.f32 	%f1474, %f1473, %f1469, 0f3E4CED0B;
	fma.rn.f32 	%f1475, %f1474, %f1469, 0fBE7FFF22;
	fma.rn.f32 	%f1476, %f1475, %f1469, 0f3EAAAA78;
	fma.rn.f32 	%f1477, %f1476, %f1469, 0fBF000000;
	mul.f32 	%f1478, %f1469, %f1477;
	fma.rn.f32 	%f1479, %f1478, %f1469, %f1469;
	fma.rn.f32 	%f1480, %f1468, 0f3F317218, %f1479;
	setp.gt.u32 	%p269, %r401, 2139095039;
	fma.rn.f32 	%f1481, %f1464, 0f7F800000, 0f7F800000;
	selp.f32 	%f1482, %f1481, %f1480, %p269;
	setp.eq.f32 	%p270, %f1464, 0f00000000;
	selp.f32 	%f1483, 0fFF800000, %f1482, %p270;
	fma.rn.f32 	%f1484, %f242, 0f402DF854, 0f3F800000;
	setp.lt.f32 	%p271, %f1484, 0f00800000;
	mul.f32 	%f1485, %f1484, 0f4B000000;
	selp.f32 	%f1486, %f1485, %f1484, %p271;
	selp.f32 	%f1487, 0fC1B80000, 0f00000000, %p271;
	mov.b32 	%r405, %f1486;
	add.s32 	%r406, %r405, -1059760811;
	and.b32  	%r407, %r406, -8388608;
	sub.s32 	%r408, %r405, %r407;
	mov.b32 	%f1488, %r408;
	cvt.rn.f32.s32 	%f1489, %r407;
	fma.rn.f32 	%f1490, %f1489, 0f34000000, %f1487;
	add.f32 	%f1491, %f1488, 0fBF800000;
	fma.rn.f32 	%f1492, %f1491, 0fBE055027, 0f3E1039F6;
	fma.rn.f32 	%f1493, %f1492, %f1491, 0fBDF8CDCC;
	fma.rn.f32 	%f1494, %f1493, %f1491, 0f3E0F2955;
	fma.rn.f32 	%f1495, %f1494, %f1491, 0fBE2AD8B9;
	fma.rn.f32 	%f1496, %f1495, %f1491, 0f3E4CED0B;
	fma.rn.f32 	%f1497, %f1496, %f1491, 0fBE7FFF22;
	fma.rn.f32 	%f1498, %f1497, %f1491, 0f3EAAAA78;
	fma.rn.f32 	%f1499, %f1498, %f1491, 0fBF000000;
	mul.f32 	%f1500, %f1491, %f1499;
	fma.rn.f32 	%f1501, %f1500, %f1491, %f1491;
	fma.rn.f32 	%f1502, %f1490, 0f3F317218, %f1501;
	setp.gt.u32 	%p272, %r405, 2139095039;
	fma.rn.f32 	%f1503, %f1486, 0f7F800000, 0f7F800000;
	selp.f32 	%f1504, %f1503, %f1502, %p272;
	setp.eq.f32 	%p273, %f1486, 0f00000000;
	selp.f32 	%f1505, 0fFF800000, %f1504, %p273;
	div.rn.f32 	%f1506, %f1483, %f1505;
	sub.f32 	%f1507, %f1460, %f1506;
	fma.rn.f32 	%f1873, %f8, %f1507, %f245;
$L__BB0_125:
	setp.leu.f32 	%p274, %f243, 0f00000000;
	setp.geu.f32 	%p275, %f245, 0f3F800000;
	setp.leu.f32 	%p276, %f1874, %f245;
	or.pred  	%p277, %p276, %p274;
	or.pred  	%p278, %p277, %p275;
	@%p278 bra 	$L__BB0_127;
	sub.f32 	%f1508, %f1874, %f245;
	div.rn.f32 	%f1509, %f1508, %f8;
	mul.f32 	%f1510, %f83, %f1509;
	add.f32 	%f1511, %f1510, %f1510;
	mul.f32 	%f1512, %f1510, 0f402DF854;
	fma.rn.f32 	%f1513, %f243, %f1512, 0f3F800000;
	setp.lt.f32 	%p279, %f1513, 0f00800000;
	mul.f32 	%f1514, %f1513, 0f4B000000;
	selp.f32 	%f1515, %f1514, %f1513, %p279;
	selp.f32 	%f1516, 0fC1B80000, 0f00000000, %p279;
	mov.b32 	%r409, %f1515;
	add.s32 	%r410, %r409, -1059760811;
	and.b32  	%r411, %r410, -8388608;
	sub.s32 	%r412, %r409, %r411;
	mov.b32 	%f1517, %r412;
	cvt.rn.f32.s32 	%f1518, %r411;
	fma.rn.f32 	%f1519, %f1518, 0f34000000, %f1516;
	add.f32 	%f1520, %f1517, 0fBF800000;
	fma.rn.f32 	%f1521, %f1520, 0fBE055027, 0f3E1039F6;
	fma.rn.f32 	%f1522, %f1521, %f1520, 0fBDF8CDCC;
	fma.rn.f32 	%f1523, %f1522, %f1520, 0f3E0F2955;
	fma.rn.f32 	%f1524, %f1523, %f1520, 0fBE2AD8B9;
	fma.rn.f32 	%f1525, %f1524, %f1520, 0f3E4CED0B;
	fma.rn.f32 	%f1526, %f1525, %f1520, 0fBE7FFF22;
	fma.rn.f32 	%f1527, %f1526, %f1520, 0f3EAAAA78;
	fma.rn.f32 	%f1528, %f1527, %f1520, 0fBF000000;
	mul.f32 	%f1529, %f1520, %f1528;
	fma.rn.f32 	%f1530, %f1529, %f1520, %f1520;
	fma.rn.f32 	%f1531, %f1519, 0f3F317218, %f1530;
	setp.gt.u32 	%p280, %r409, 2139095039;
	fma.rn.f32 	%f1532, %f1515, 0f7F800000, 0f7F800000;
	selp.f32 	%f1533, %f1532, %f1531, %p280;
	setp.eq.f32 	%p281, %f1515, 0f00000000;
	selp.f32 	%f1534, 0fFF800000, %f1533, %p281;
	fma.rn.f32 	%f1535, %f243, 0f402DF854, 0f3F800000;
	setp.lt.f32 	%p282, %f1535, 0f00800000;
	mul.f32 	%f1536, %f1535, 0f4B000000;
	selp.f32 	%f1537, %f1536, %f1535, %p282;
	selp.f32 	%f1538, 0fC1B80000, 0f00000000, %p282;
	mov.b32 	%r413, %f1537;
	add.s32 	%r414, %r413, -1059760811;
	and.b32  	%r415, %r414, -8388608;
	sub.s32 	%r416, %r413, %r415;
	mov.b32 	%f1539, %r416;
	cvt.rn.f32.s32 	%f1540, %r415;
	fma.rn.f32 	%f1541, %f1540, 0f34000000, %f1538;
	add.f32 	%f1542, %f1539, 0fBF800000;
	fma.rn.f32 	%f1543, %f1542, 0fBE055027, 0f3E1039F6;
	fma.rn.f32 	%f1544, %f1543, %f1542, 0fBDF8CDCC;
	fma.rn.f32 	%f1545, %f1544, %f1542, 0f3E0F2955;
	fma.rn.f32 	%f1546, %f1545, %f1542, 0fBE2AD8B9;
	fma.rn.f32 	%f1547, %f1546, %f1542, 0f3E4CED0B;
	fma.rn.f32 	%f1548, %f1547, %f1542, 0fBE7FFF22;
	fma.rn.f32 	%f1549, %f1548, %f1542, 0f3EAAAA78;
	fma.rn.f32 	%f1550, %f1549, %f1542, 0fBF000000;
	mul.f32 	%f1551, %f1542, %f1550;
	fma.rn.f32 	%f1552, %f1551, %f1542, %f1542;
	fma.rn.f32 	%f1553, %f1541, 0f3F317218, %f1552;
	setp.gt.u32 	%p283, %r413, 2139095039;
	fma.rn.f32 	%f1554, %f1537, 0f7F800000, 0f7F800000;
	selp.f32 	%f1555, %f1554, %f1553, %p283;
	setp.eq.f32 	%p284, %f1537, 0f00000000;
	selp.f32 	%f1556, 0fFF800000, %f1555, %p284;
	div.rn.f32 	%f1557, %f1534, %f1556;
	sub.f32 	%f1558, %f1511, %f1557;
	fma.rn.f32 	%f1874, %f8, %f1558, %f245;
$L__BB0_127:
	setp.geu.f32 	%p285, %f241, 0f00000000;
	setp.geu.f32 	%p286, %f245, 0f3F800000;
	setp.leu.f32 	%p287, %f1872, %f245;
	or.pred  	%p288, %p286, %p285;
	or.pred  	%p289, %p288, %p287;
	@%p289 bra 	$L__BB0_129;
	mul.f32 	%f1559, %f241, 0f402DF854;
	mul.f32 	%f1560, %f1559, 0fC0000000;
	sub.f32 	%f1561, %f1872, %f245;
	div.rn.f32 	%f1562, %f1561, %f8;
	fma.rn.f32 	%f1563, %f1560, %f1562, 0f3F800000;
	setp.lt.f32 	%p290, %f1563, 0f00800000;
	mul.f32 	%f1564, %f1563, 0f4B000000;
	selp.f32 	%f1565, %f1564, %f1563, %p290;
	selp.f32 	%f1566, 0fC1B80000, 0f00000000, %p290;
	mov.b32 	%r417, %f1565;
	add.s32 	%r418, %r417, -1059760811;
	and.b32  	%r419, %r418, -8388608;
	sub.s32 	%r420, %r417, %r419;
	mov.b32 	%f1567, %r420;
	cvt.rn.f32.s32 	%f1568, %r419;
	fma.rn.f32 	%f1569, %f1568, 0f34000000, %f1566;
	add.f32 	%f1570, %f1567, 0fBF800000;
	fma.rn.f32 	%f1571, %f1570, 0fBE055027, 0f3E1039F6;
	fma.rn.f32 	%f1572, %f1571, %f1570, 0fBDF8CDCC;
	fma.rn.f32 	%f1573, %f1572, %f1570, 0f3E0F2955;
	fma.rn.f32 	%f1574, %f1573, %f1570, 0fBE2AD8B9;
	fma.rn.f32 	%f1575, %f1574, %f1570, 0f3E4CED0B;
	fma.rn.f32 	%f1576, %f1575, %f1570, 0fBE7FFF22;
	fma.rn.f32 	%f1577, %f1576, %f1570, 0f3EAAAA78;
	fma.rn.f32 	%f1578, %f1577, %f1570, 0fBF000000;
	mul.f32 	%f1579, %f1570, %f1578;
	fma.rn.f32 	%f1580, %f1579, %f1570, %f1570;
	fma.rn.f32 	%f1581, %f1569, 0f3F317218, %f1580;
	setp.gt.u32 	%p291, %r417, 2139095039;
	fma.rn.f32 	%f1582, %f1565, 0f7F800000, 0f7F800000;
	selp.f32 	%f1583, %f1582, %f1581, %p291;
	setp.eq.f32 	%p292, %f1565, 0f00000000;
	selp.f32 	%f1584, 0fFF800000, %f1583, %p292;
	add.f32 	%f1585, %f1560, 0f3F800000;
	setp.lt.f32 	%p293, %f1585, 0f00800000;
	mul.f32 	%f1586, %f1585, 0f4B000000;
	selp.f32 	%f1587, %f1586, %f1585, %p293;
	selp.f32 	%f1588, 0fC1B80000, 0f00000000, %p293;
	mov.b32 	%r421, %f1587;
	add.s32 	%r422, %r421, -1059760811;
	and.b32  	%r423, %r422, -8388608;
	sub.s32 	%r424, %r421, %r423;
	mov.b32 	%f1589, %r424;
	cvt.rn.f32.s32 	%f1590, %r423;
	fma.rn.f32 	%f1591, %f1590, 0f34000000, %f1588;
	add.f32 	%f1592, %f1589, 0fBF800000;
	fma.rn.f32 	%f1593, %f1592, 0fBE055027, 0f3E1039F6;
	fma.rn.f32 	%f1594, %f1593, %f1592, 0fBDF8CDCC;
	fma.rn.f32 	%f1595, %f1594, %f1592, 0f3E0F2955;
	fma.rn.f32 	%f1596, %f1595, %f1592, 0fBE2AD8B9;
	fma.rn.f32 	%f1597, %f1596, %f1592, 0f3E4CED0B;
	fma.rn.f32 	%f1598, %f1597, %f1592, 0fBE7FFF22;
	fma.rn.f32 	%f1599, %f1598, %f1592, 0f3EAAAA78;
	fma.rn.f32 	%f1600, %f1599, %f1592, 0fBF000000;
	mul.f32 	%f1601, %f1592, %f1600;
	fma.rn.f32 	%f1602, %f1601, %f1592, %f1592;
	fma.rn.f32 	%f1603, %f1591, 0f3F317218, %f1602;
	setp.gt.u32 	%p294, %r421, 2139095039;
	fma.rn.f32 	%f1604, %f1587, 0f7F800000, 0f7F800000;
	selp.f32 	%f1605, %f1604, %f1603, %p294;
	setp.eq.f32 	%p295, %f1587, 0f00000000;
	selp.f32 	%f1606, 0fFF800000, %f1605, %p295;
	div.rn.f32 	%f1607, %f1584, %f1606;
	add.f32 	%f1608, %f241, 0f3F800000;
	mul.f32 	%f1609, %f1608, %f1607;
	fma.rn.f32 	%f1872, %f8, %f1609, %f245;
$L__BB0_129:
	setp.geu.f32 	%p296, %f242, 0f00000000;
	setp.geu.f32 	%p297, %f245, 0f3F800000;
	setp.leu.f32 	%p298, %f1873, %f245;
	or.pred  	%p299, %p297, %p296;
	or.pred  	%p300, %p299, %p298;
	@%p300 bra 	$L__BB0_131;
	mul.f32 	%f1610, %f242, 0f402DF854;
	mul.f32 	%f1611, %f1610, 0fC0000000;
	sub.f32 	%f1612, %f1873, %f245;
	div.rn.f32 	%f1613, %f1612, %f8;
	fma.rn.f32 	%f1614, %f1611, %f1613, 0f3F800000;
	setp.lt.f32 	%p301, %f1614, 0f00800000;
	mul.f32 	%f1615, %f1614, 0f4B000000;
	selp.f32 	%f1616, %f1615, %f1614, %p301;
	selp.f32 	%f1617, 0fC1B80000, 0f00000000, %p301;
	mov.b32 	%r425, %f1616;
	add.s32 	%r426, %r425, -1059760811;
	and.b32  	%r427, %r426, -8388608;
	sub.s32 	%r428, %r425, %r427;
	mov.b32 	%f1618, %r428;
	cvt.rn.f32.s32 	%f1619, %r427;
	fma.rn.f32 	%f1620, %f1619, 0f34000000, %f1617;
	add.f32 	%f1621, %f1618, 0fBF800000;
	fma.rn.f32 	%f1622, %f1621, 0fBE055027, 0f3E1039F6;
	fma.rn.f32 	%f1623, %f1622, %f1621, 0fBDF8CDCC;
	fma.rn.f32 	%f1624, %f1623, %f1621, 0f3E0F2955;
	fma.rn.f32 	%f1625, %f1624, %f1621, 0fBE2AD8B9;
	fma.rn.f32 	%f1626, %f1625, %f1621, 0f3E4CED0B;
	fma.rn.f32 	%f1627, %f1626, %f1621, 0fBE7FFF22;
	fma.rn.f32 	%f1628, %f1627, %f1621, 0f3EAAAA78;
	fma.rn.f32 	%f1629, %f1628, %f1621, 0fBF000000;
	mul.f32 	%f1630, %f1621, %f1629;
	fma.rn.f32 	%f1631, %f1630, %f1621, %f1621;
	fma.rn.f32 	%f1632, %f1620, 0f3F317218, %f1631;
	setp.gt.u32 	%p302, %r425, 2139095039;
	fma.rn.f32 	%f1633, %f1616, 0f7F800000, 0f7F800000;
	selp.f32 	%f1634, %f1633, %f1632, %p302;
	setp.eq.f32 	%p303, %f1616, 0f00000000;
	selp.f32 	%f1635, 0fFF800000, %f1634, %p303;
	add.f32 	%f1636, %f1611, 0f3F800000;
	setp.lt.f32 	%p304, %f1636, 0f00800000;
	mul.f32 	%f1637, %f1636, 0f4B000000;
	selp.f32 	%f1638, %f1637, %f1636, %p304;
	selp.f32 	%f1639, 0fC1B80000, 0f00000000, %p304;
	mov.b32 	%r429, %f1638;
	add.s32 	%r430, %r429, -1059760811;
	and.b32  	%r431, %r430, -8388608;
	sub.s32 	%r432, %r429, %r431;
	mov.b32 	%f1640, %r432;
	cvt.rn.f32.s32 	%f1641, %r431;
	fma.rn.f32 	%f1642, %f1641, 0f34000000, %f1639;
	add.f32 	%f1643, %f1640, 0fBF800000;
	fma.rn.f32 	%f1644, %f1643, 0fBE055027, 0f3E1039F6;
	fma.rn.f32 	%f1645, %f1644, %f1643, 0fBDF8CDCC;
	fma.rn.f32 	%f1646, %f1645, %f1643, 0f3E0F2955;
	fma.rn.f32 	%f1647, %f1646, %f1643, 0fBE2AD8B9;
	fma.rn.f32 	%f1648, %f1647, %f1643, 0f3E4CED0B;
	fma.rn.f32 	%f1649, %f1648, %f1643, 0fBE7FFF22;
	fma.rn.f32 	%f1650, %f1649, %f1643, 0f3EAAAA78;
	fma.rn.f32 	%f1651, %f1650, %f1643, 0fBF000000;
	mul.f32 	%f1652, %f1643, %f1651;
	fma.rn.f32 	%f1653, %f1652, %f1643, %f1643;
	fma.rn.f32 	%f1654, %f1642, 0f3F317218, %f1653;
	setp.gt.u32 	%p305, %r429, 2139095039;
	fma.rn.f32 	%f1655, %f1638, 0f7F800000, 0f7F800000;
	selp.f32 	%f1656, %f1655, %f1654, %p305;
	setp.eq.f32 	%p306, %f1638, 0f00000000;
	selp.f32 	%f1657, 0fFF800000, %f1656, %p306;
	div.rn.f32 	%f1658, %f1635, %f1657;
	add.f32 	%f1659, %f242, 0f3F800000;
	mul.f32 	%f1660, %f1659, %f1658;
	fma.rn.f32 	%f1873, %f8, %f1660, %f245;
$L__BB0_131:
	setp.geu.f32 	%p307, %f243, 0f00000000;
	setp.geu.f32 	%p308, %f245, 0f3F800000;
	setp.leu.f32 	%p309, %f1874, %f245;
	or.pred  	%p310, %p308, %p307;
	or.pred  	%p311, %p310, %p309;
	@%p311 bra 	$L__BB0_133;
	mul.f32 	%f1661, %f243, 0f402DF854;
	mul.f32 	%f1662, %f1661, 0fC0000000;
	sub.f32 	%f1663, %f1874, %f245;
	div.rn.f32 	%f1664, %f1663, %f8;
	fma.rn.f32 	%f1665, %f1662, %f1664, 0f3F800000;
	setp.lt.f32 	%p312, %f1665, 0f00800000;
	mul.f32 	%f1666, %f1665, 0f4B000000;
	selp.f32 	%f1667, %f1666, %f1665, %p312;
	selp.f32 	%f1668, 0fC1B80000, 0f00000000, %p312;
	mov.b32 	%r433, %f1667;
	add.s32 	%r434, %r433, -1059760811;
	and.b32  	%r435, %r434, -8388608;
	sub.s32 	%r436, %r433, %r435;
	mov.b32 	%f1669, %r436;
	cvt.rn.f32.s32 	%f1670, %r435;
	fma.rn.f32 	%f1671, %f1670, 0f34000000, %f1668;
	add.f32 	%f1672, %f1669, 0fBF800000;
	fma.rn.f32 	%f1673, %f1672, 0fBE055027, 0f3E1039F6;
	fma.rn.f32 	%f1674, %f1673, %f1672, 0fBDF8CDCC;
	fma.rn.f32 	%f1675, %f1674, %f1672, 0f3E0F2955;
	fma.rn.f32 	%f1676, %f1675, %f1672, 0fBE2AD8B9;
	fma.rn.f32 	%f1677, %f1676, %f1672, 0f3E4CED0B;
	fma.rn.f32 	%f1678, %f1677, %f1672, 0fBE7FFF22;
	fma.rn.f32 	%f1679, %f1678, %f1672, 0f3EAAAA78;
	fma.rn.f32 	%f1680, %f1679, %f1672, 0fBF000000;
	mul.f32 	%f1681, %f1672, %f1680;
	fma.rn.f32 	%f1682, %f1681, %f1672, %f1672;
	fma.rn.f32 	%f1683, %f1671, 0f3F317218, %f1682;
	setp.gt.u32 	%p313, %r433, 2139095039;
	fma.rn.f32 	%f1684, %f1667, 0f7F800000, 0f7F800000;
	selp.f32 	%f1685, %f1684, %f1683, %p313;
	setp.eq.f32 	%p314, %f1667, 0f00000000;
	selp.f32 	%f1686, 0fFF800000, %f1685, %p314;
	add.f32 	%f1687, %f1662, 0f3F800000;
	setp.lt.f32 	%p315, %f1687, 0f00800000;
	mul.f32 	%f1688, %f1687, 0f4B000000;
	selp.f32 	%f1689, %f1688, %f1687, %p315;
	selp.f32 	%f1690, 0fC1B80000, 0f00000000, %p315;
	mov.b32 	%r437, %f1689;
	add.s32 	%r438, %r437, -1059760811;
	and.b32  	%r439, %r438, -8388608;
	sub.s32 	%r440, %r437, %r439;
	mov.b32 	%f1691, %r440;
	cvt.rn.f32.s32 	%f1692, %r439;
	fma.rn.f32 	%f1693, %f1692, 0f34000000, %f1690;
	add.f32 	%f1694, %f1691, 0fBF800000;
	fma.rn.f32 	%f1695, %f1694, 0fBE055027, 0f3E1039F6;
	fma.rn.f32 	%f1696, %f1695, %f1694, 0fBDF8CDCC;
	fma.rn.f32 	%f1697, %f1696, %f1694, 0f3E0F2955;
	fma.rn.f32 	%f1698, %f1697, %f1694, 0fBE2AD8B9;
	fma.rn.f32 	%f1699, %f1698, %f1694, 0f3E4CED0B;
	fma.rn.f32 	%f1700, %f1699, %f1694, 0fBE7FFF22;
	fma.rn.f32 	%f1701, %f1700, %f1694, 0f3EAAAA78;
	fma.rn.f32 	%f1702, %f1701, %f1694, 0fBF000000;
	mul.f32 	%f1703, %f1694, %f1702;
	fma.rn.f32 	%f1704, %f1703, %f1694, %f1694;
	fma.rn.f32 	%f1705, %f1693, 0f3F317218, %f1704;
	setp.gt.u32 	%p316, %r437, 2139095039;
	fma.rn.f32 	%f1706, %f1689, 0f7F800000, 0f7F800000;
	selp.f32 	%f1707, %f1706, %f1705, %p316;
	setp.eq.f32 	%p317, %f1689, 0f00000000;
	selp.f32 	%f1708, 0fFF800000, %f1707, %p317;
	div.rn.f32 	%f1709, %f1686, %f1708;
	add.f32 	%f1710, %f243, 0f3F800000;
	mul.f32 	%f1711, %f1710, %f1709;
	fma.rn.f32 	%f1874, %f8, %f1711, %f245;
$L__BB0_133:
	ld.param.f32 	%f1825, [_Z15FilmGradeKerneliifffffffffffffffffffffffPKfPf_param_10];
	ld.param.f32 	%f1823, [_Z15FilmGradeKerneliifffffffffffffffffffffffPKfPf_param_9];
	ld.param.f32 	%f1821, [_Z15FilmGradeKerneliifffffffffffffffffffffffPKfPf_param_8];
	ld.param.f32 	%f1819, [_Z15FilmGradeKerneliifffffffffffffffffffffffPKfPf_param_7];
	ld.param.f32 	%f1817, [_Z15FilmGradeKerneliifffffffffffffffffffffffPKfPf_param_6];
	ld.param.f32 	%f1815, [_Z15FilmGradeKerneliifffffffffffffffffffffffPKfPf_param_5];
	sub.f32 	%f1712, %f1872, %f246;
	fma.rn.f32 	%f1713, %f1815, %f1712, %f246;
	sub.f32 	%f1714, %f1873, %f246;
	fma.rn.f32 	%f1715, %f1817, %f1714, %f246;
	sub.f32 	%f1716, %f1874, %f246;
	fma.rn.f32 	%f1717, %f1819, %f1716, %f246;
	mul.f32 	%f1718, %f1715, 0f3F371759;
	fma.rn.f32 	%f1719, %f1713, 0f3E59B3D0, %f1718;
	fma.rn.f32 	%f1720, %f1717, 0f3D93DD98, %f1719;
	mul.f32 	%f1721, %f92, %f1720;
	fma.rn.f32 	%f174, %f1821, %f1713, %f1721;
	fma.rn.f32 	%f175, %f1823, %f1715, %f1721;
	fma.rn.f32 	%f176, %f1825, %f1717, %f1721;
	cvt.rn.f32.u32 	%f1722, %r115;
	div.rn.f32 	%f177, %f1722, %f1;
	setp.ltu.f32 	%p318, %f177, %f244;
	add.f32 	%f1723, %f244, 0f3BA3D70A;
	setp.gtu.f32 	%p319, %f177, %f1723;
	or.pred  	%p320, %p318, %p319;
	@%p320 bra 	$L__BB0_146;
	abs.f32 	%f1880, %f96;
	setp.lt.f32 	%p321, %f1880, 0f40000000;
	@%p321 bra 	$L__BB0_145;
	setp.gtu.f32 	%p322, %f1880, 0f4B800000;
	@%p322 bra 	$L__BB0_142;
	mov.f32 	%f1724, 0f40000000;
	div.approx.f32 	%f1725, %f1880, %f1724;
	cvt.rzi.f32.f32 	%f1878, %f1725;
	fma.rn.f32 	%f180, %f1878, 0fC0000000, %f1880;
	mov.b32 	%r82, %f180;
	setp.lt.u32 	%p323, %r82, 1073741824;
	@%p323 bra 	$L__BB0_141;
	setp.lt.u32 	%p324, %r82, -2147483647;
	@%p324 bra 	$L__BB0_139;
	add.f32 	%f1729, %f1878, 0fBF800000;
	setp.lt.f32 	%p327, %f180, 0fC0000000;
	add.f32 	%f1730, %f1729, 0fBF800000;
	selp.f32 	%f1878, %f1730, %f1729, %p327;
	bra.uni 	$L__BB0_141;
$L__BB0_139:
	add.f32 	%f1878, %f1878, 0f3F800000;
	setp.ltu.f32 	%p325, %f180, 0f40800000;
	@%p325 bra 	$L__BB0_141;
	add.f32 	%f1726, %f1878, 0f3F800000;
	fma.rn.f32 	%f1727, 0f40000000, 0fC0400000, %f180;
	setp.ge.f32 	%p326, %f1727, 0f00000000;
	add.f32 	%f1728, %f1726, 0f3F800000;
	selp.f32 	%f1878, %f1728, %f1726, %p326;
$L__BB0_141:
	fma.rn.f32 	%f1880, %f1878, 0fC0000000, %f1880;
	bra.uni 	$L__BB0_145;
$L__BB0_142:
	mov.b32 	%r83, %f1880;
	and.b32  	%r441, %r83, 8388607;
	or.b32  	%r483, %r441, 1065353216;
	mov.b32 	%f1879, %r483;
	and.b32  	%r442, %r83, -8388608;
	add.s32 	%r484, %r442, -1073741824;
	setp.eq.s32 	%p328, %r484, 0;
	@%p328 bra 	$L__BB0_144;
$L__BB0_143:
	min.u32 	%r443, %r484, 192937984;
	add.s32 	%r444, %r483, %r443;
	mov.b32 	%f1731, %r444;
	sub.f32 	%f1732, %f1731, %f1731;
	add.f32 	%f1733, %f1732, %f1731;
	sub.f32 	%f1734, %f1731, %f1733;
	mov.f32 	%f1735, 0f3F800000;
	fma.rz.f32 	%f1736, %f1734, %f1735, %f1733;
	cvt.rzi.f32.f32 	%f1737, %f1736;
	sub.f32 	%f1879, %f1731, %f1737;
	sub.s32 	%r484, %r484, %r443;
	mov.b32 	%r483, %f1879;
	setp.ne.s32 	%p329, %r484, 0;
	setp.ne.s32 	%p330, %r483, 0;
	and.pred  	%p331, %p329, %p330;
	@%p331 bra 	$L__BB0_143;
$L__BB0_144:
	setp.gt.u32 	%p332, %r83, 2139095039;
	selp.f32 	%f1739, 0f7FFFFFFF, 0f4B800000, %p332;
	mul.f32 	%f1740, %f1879, 0f34000000;
	mul.f32 	%f1880, %f1739, %f1740;
$L__BB0_145:
	abs.f32 	%f1741, %f1880;
	setp.nan.f32 	%p333, %f1741, %f1741;
	copysign.f32 	%f1742, %f96, %f1880;
	selp.f32 	%f1743, %f1880, %f1742, %p333;
	setp.neu.f32 	%p334, %f1743, 0f00000000;
	selp.f32 	%f1881, 0f3F800000, 0f00000000, %p334;
	bra.uni 	$L__BB0_148;
$L__BB0_146:
	add.s32 	%r445, %r115, -5;
	cvt.rn.f32.s32 	%f1745, %r445;
	div.rn.f32 	%f1746, %f1745, %f1;
	setp.ltu.f32 	%p335, %f174, %f1746;
	mov.f32 	%f1881, 0f00000000;
	@%p335 bra 	$L__BB0_148;
	add.s32 	%r446, %r115, 5;
	cvt.rn.f32.u32 	%f1747, %r446;
	div.rn.f32 	%f1748, %f1747, %f1;
	setp.le.f32 	%p336, %f174, %f1748;
	selp.f32 	%f1881, 0f3F800000, 0f00000000, %p336;
$L__BB0_148:
	setp.ltu.f32 	%p337, %f177, %f245;
	add.f32 	%f1749, %f245, 0f3BA3D70A;
	setp.gtu.f32 	%p338, %f177, %f1749;
	or.pred  	%p339, %p337, %p338;
	@%p339 bra 	$L__BB0_161;
	abs.f32 	%f1884, %f96;
	setp.lt.f32 	%p340, %f1884, 0f40000000;
	@%p340 bra 	$L__BB0_160;
	setp.gtu.f32 	%p341, %f1884, 0f4B800000;
	@%p341 bra 	$L__BB0_157;
	mov.f32 	%f1750, 0f40000000;
	div.approx.f32 	%f1751, %f1884, %f1750;
	cvt.rzi.f32.f32 	%f1882, %f1751;
	fma.rn.f32 	%f196, %f1882, 0fC0000000, %f1884;
	mov.b32 	%r90, %f196;
	setp.lt.u32 	%p342, %r90, 1073741824;
	@%p342 bra 	$L__BB0_156;
	setp.lt.u32 	%p343, %r90, -2147483647;
	@%p343 bra 	$L__BB0_154;
	add.f32 	%f1755, %f1882, 0fBF800000;
	setp.lt.f32 	%p346, %f196, 0fC0000000;
	add.f32 	%f1756, %f1755, 0fBF800000;
	selp.f32 	%f1882, %f1756, %f1755, %p346;
	bra.uni 	$L__BB0_156;
$L__BB0_154:
	add.f32 	%f1882, %f1882, 0f3F800000;
	setp.ltu.f32 	%p344, %f196, 0f40800000;
	@%p344 bra 	$L__BB0_156;
	add.f32 	%f1752, %f1882, 0f3F800000;
	fma.rn.f32 	%f1753, 0f40000000, 0fC0400000, %f196;
	setp.ge.f32 	%p345, %f1753, 0f00000000;
	add.f32 	%f1754, %f1752, 0f3F800000;
	selp.f32 	%f1882, %f1754, %f1752, %p345;
$L__BB0_156:
	fma.rn.f32 	%f1884, %f1882, 0fC0000000, %f1884;
	bra.uni 	$L__BB0_160;
$L__BB0_157:
	mov.b32 	%r91, %f1884;
	and.b32  	%r447, %r91, 8388607;
	or.b32  	%r485, %r447, 1065353216;
	mov.b32 	%f1883, %r485;
	and.b32  	%r448, %r91, -8388608;
	add.s32 	%r486, %r448, -1073741824;
	setp.eq.s32 	%p347, %r486, 0;
	@%p347 bra 	$L__BB0_159;
$L__BB0_158:
	min.u32 	%r449, %r486, 192937984;
	add.s32 	%r450, %r485, %r449;
	mov.b32 	%f1757, %r450;
	sub.f32 	%f1758, %f1757, %f1757;
	add.f32 	%f1759, %f1758, %f1757;
	sub.f32 	%f1760, %f1757, %f1759;
	mov.f32 	%f1761, 0f3F800000;
	fma.rz.f32 	%f1762, %f1760, %f1761, %f1759;
	cvt.rzi.f32.f32 	%f1763, %f1762;
	sub.f32 	%f1883, %f1757, %f1763;
	sub.s32 	%r486, %r486, %r449;
	mov.b32 	%r485, %f1883;
	setp.ne.s32 	%p348, %r486, 0;
	setp.ne.s32 	%p349, %r485, 0;
	and.pred  	%p350, %p348, %p349;
	@%p350 bra 	$L__BB0_158;
$L__BB0_159:
	setp.gt.u32 	%p351, %r91, 2139095039;
	selp.f32 	%f1765, 0f7FFFFFFF, 0f4B800000, %p351;
	mul.f32 	%f1766, %f1883, 0f34000000;
	mul.f32 	%f1884, %f1765, %f1766;
$L__BB0_160:
	abs.f32 	%f1767, %f1884;
	setp.nan.f32 	%p352, %f1767, %f1767;
	copysign.f32 	%f1768, %f96, %f1884;
	selp.f32 	%f1769, %f1884, %f1768, %p352;
	setp.neu.f32 	%p353, %f1769, 0f00000000;
	selp.f32 	%f1885, 0f3F800000, 0f00000000, %p353;
	bra.uni 	$L__BB0_163;
$L__BB0_161:
	add.s32 	%r451, %r115, -5;
	cvt.rn.f32.s32 	%f1771, %r451;
	div.rn.f32 	%f1772, %f1771, %f1;
	setp.ltu.f32 	%p354, %f175, %f1772;
	mov.f32 	%f1885, 0f00000000;
	@%p354 bra 	$L__BB0_163;
	add.s32 	%r452, %r115, 5;
	cvt.rn.f32.u32 	%f1773, %r452;
	div.rn.f32 	%f1774, %f1773, %f1;
	setp.le.f32 	%p355, %f175, %f1774;
	selp.f32 	%f1885, 0f3F800000, 0f00000000, %p355;
$L__BB0_163:
	setp.ltu.f32 	%p356, %f177, %f246;
	add.f32 	%f1775, %f246, 0f3BA3D70A;
	setp.gtu.f32 	%p357, %f177, %f1775;
	or.pred  	%p358, %p356, %p357;
	@%p358 bra 	$L__BB0_176;
	abs.f32 	%f1888, %f96;
	setp.lt.f32 	%p359, %f1888, 0f40000000;
	@%p359 bra 	$L__BB0_175;
	setp.gtu.f32 	%p360, %f1888, 0f4B800000;
	@%p360 bra 	$L__BB0_172;
	mov.f32 	%f1776, 0f40000000;
	div.approx.f32 	%f1777, %f1888, %f1776;
	cvt.rzi.f32.f32 	%f1886, %f1777;
	fma.rn.f32 	%f212, %f1886, 0fC0000000, %f1888;
	mov.b32 	%r98, %f212;
	setp.lt.u32 	%p361, %r98, 1073741824;
	@%p361 bra 	$L__BB0_171;
	setp.lt.u32 	%p362, %r98, -2147483647;
	@%p362 bra 	$L__BB0_169;
	add.f32 	%f1781, %f1886, 0fBF800000;
	setp.lt.f32 	%p365, %f212, 0fC0000000;
	add.f32 	%f1782, %f1781, 0fBF800000;
	selp.f32 	%f1886, %f1782, %f1781, %p365;
	bra.uni 	$L__BB0_171;
$L__BB0_169:
	add.f32 	%f1886, %f1886, 0f3F800000;
	setp.ltu.f32 	%p363, %f212, 0f40800000;
	@%p363 bra 	$L__BB0_171;
	add.f32 	%f1778, %f1886, 0f3F800000;
	fma.rn.f32 	%f1779, 0f40000000, 0fC0400000, %f212;
	setp.ge.f32 	%p364, %f1779, 0f00000000;
	add.f32 	%f1780, %f1778, 0f3F800000;
	selp.f32 	%f1886, %f1780, %f1778, %p364;
$L__BB0_171:
	fma.rn.f32 	%f1888, %f1886, 0fC0000000, %f1888;
	bra.uni 	$L__BB0_175;
$L__BB0_172:
	mov.b32 	%r99, %f1888;
	and.b32  	%r453, %r99, 8388607;
	or.b32  	%r487, %r453, 1065353216;
	mov.b32 	%f1887, %r487;
	and.b32  	%r454, %r99, -8388608;
	add.s32 	%r488, %r454, -1073741824;
	setp.eq.s32 	%p366, %r488, 0;
	@%p366 bra 	$L__BB0_174;
$L__BB0_173:
	min.u32 	%r455, %r488, 192937984;
	add.s32 	%r456, %r487, %r455;
	mov.b32 	%f1783, %r456;
	sub.f32 	%f1784, %f1783, %f1783;
	add.f32 	%f1785, %f1784, %f1783;
	sub.f32 	%f1786, %f1783, %f1785;
	mov.f32 	%f1787, 0f3F800000;
	fma.rz.f32 	%f1788, %f1786, %f1787, %f1785;
	cvt.rzi.f32.f32 	%f1789, %f1788;
	sub.f32 	%f1887, %f1783, %f1789;
	sub.s32 	%r488, %r488, %r455;
	mov.b32 	%r487, %f1887;
	setp.ne.s32 	%p367, %r488, 0;
	setp.ne.s32 	%p368, %r487, 0;
	and.pred  	%p369, %p367, %p368;
	@%p369 bra 	$L__BB0_173;
$L__BB0_174:
	setp.gt.u32 	%p370, %r99, 2139095039;
	selp.f32 	%f1791, 0f7FFFFFFF, 0f4B800000, %p370;
	mul.f32 	%f1792, %f1887, 0f34000000;
	mul.f32 	%f1888, %f1791, %f1792;
$L__BB0_175:
	abs.f32 	%f1793, %f1888;
	setp.nan.f32 	%p371, %f1793, %f1793;
	copysign.f32 	%f1794, %f96, %f1888;
	selp.f32 	%f1795, %f1888, %f1794, %p371;
	setp.neu.f32 	%p372, %f1795, 0f00000000;
	selp.f32 	%f1889, 0f3F800000, 0f00000000, %p372;
	bra.uni 	$L__BB0_178;
$L__BB0_176:
	add.s32 	%r457, %r115, -5;
	cvt.rn.f32.s32 	%f1797, %r457;
	div.rn.f32 	%f1798, %f1797, %f1;
	setp.ltu.f32 	%p373, %f176, %f1798;
	mov.f32 	%f1889, 0f00000000;
	@%p373 bra 	$L__BB0_178;
	add.s32 	%r458, %r115, 5;
	cvt.rn.f32.u32 	%f1799, %r458;
	div.rn.f32 	%f1800, %f1799, %f1;
	setp.le.f32 	%p374, %f176, %f1800;
	selp.f32 	%f1889, 0f3F800000, 0f00000000, %p374;
$L__BB0_178:
	ld.param.u64 	%rd102, [_Z15FilmGradeKerneliifffffffffffffffffffffffPKfPf_param_26];
	ld.param.f32 	%f1833, [_Z15FilmGradeKerneliifffffffffffffffffffffffPKfPf_param_24];
	ld.param.f32 	%f1832, [_Z15FilmGradeKerneliifffffffffffffffffffffffPKfPf_param_23];
	setp.eq.f32 	%p375, %f1832, 0f3F800000;
	setp.eq.f32 	%p376, %f1833, 0f3F800000;
	setp.eq.f32 	%p377, %f1881, 0f00000000;
	selp.f32 	%f1801, %f93, %f1881, %p377;
	selp.f32 	%f1802, %f1801, %f1881, %p376;
	selp.f32 	%f1803, %f1802, %f93, %p375;
	setp.eq.f32 	%p378, %f1885, 0f00000000;
	selp.f32 	%f1804, %f94, %f1885, %p378;
	selp.f32 	%f1805, %f1804, %f1885, %p376;
	selp.f32 	%f1806, %f1805, %f94, %p375;
	setp.eq.f32 	%p379, %f1889, 0f00000000;
	selp.f32 	%f1807, %f95, %f1889, %p379;
	selp.f32 	%f1808, %f1807, %f1889, %p376;
	selp.f32 	%f1809, %f1808, %f95, %p375;
	cvta.to.global.u64 	%rd98, %rd102;
	mul.wide.s32 	%rd99, %r3, 4;
	add.s64 	%rd100, %rd98, %rd99;
	st.global.f32 	[%rd100], %f1803;
	st.global.f32 	[%rd100+4], %f1806;
	st.global.f32 	[%rd100+8], %f1809;
	ld.global.f32 	%f1810, [%rd2+12];
	st.global.f32 	[%rd100+12], %f1810;
$L__BB0_179:
	ret;

}


// ===== COMPILED SASS (sm_100) =====

	.target	sm_100

	.elftype	@"ET_EXEC"


//--------------------- .note.nv.tkinfo           --------------------------
	.section	.note.nv.tkinfo,"",@"SHT_NOTE"
	.sectionflags	@"SHF_NOTE_NV_TKINFO"
	.tkinfo
        /*0018*/ 	.word	0x00000002
        /*0030*/ 	.string	""
        /*0030*/ 	.string	"ptxas"
        /*0030*/ 	.string	"Cuda compilation tools, release 13.0, V13.0.88"
        /*0030*/ 	.string	"Build cuda_13.0.r13.0/compiler.36424714_0"
        /*0030*/ 	.string	"-arch sm_100 -m 64 "



//--------------------- .note.nv.cuinfo           --------------------------
	.section	.note.nv.cuinfo,"",@"SHT_NOTE"
	.sectionflags	@"SHF_NOTE_NV_CUINFO"
        /*0018*/ 	.short	0x0002
        /*001a*/ 	.short	0x0064
        /*001c*/ 	.short	0x0082
	.zero		2


//--------------------- .nv.info                  --------------------------
	.section	.nv.info,"",@"SHT_CUDA_INFO"
	.align	4


	//----- nvinfo : EIATTR_REGCOUNT
	.align		4
        /*0000*/ 	.byte	0x04, 0x2f
        /*0002*/ 	.short	(.L_2 - .L_1)
	.align		4
.L_1:
        /*0004*/ 	.word	index@(_Z15FilmGradeKerneliifffffffffffffffffffffffPKfPf)
        /*0008*/ 	.word	0x00000028


	//----- nvinfo : EIATTR_FRAME_SIZE
	.align		4
.L_2:
        /*000c*/ 	.byte	0x04, 0x11
        /*000e*/ 	.short	(.L_4 - .L_3)
	.align		4
.L_3:
        /*0010*/ 	.word	index@($__internal_0_$__cuda_sm3x_div_rn_noftz_f32_slowpath)
        /*0014*/ 	.word	0x00000020


	//----- nvinfo : EIATTR_FRAME_SIZE
	.align		4
.L_4:
        /*0018*/ 	.byte	0x04, 0x11
        /*001a*/ 	.short	(.L_6 - .L_5)
	.align		4
.L_5:
        /*001c*/ 	.word	index@(_Z15FilmGradeKerneliifffffffffffffffffffffffPKfPf)
        /*0020*/ 	.word	0x00000020


	//----- nvinfo : EIATTR_MIN_STACK_SIZE
	.align		4
.L_6:
        /*0024*/ 	.byte	0x04, 0x12
        /*0026*/ 	.short	(.L_8 - .L_7)
	.align		4
.L_7:
        /*0028*/ 	.word	index@(_Z15FilmGradeKerneliifffffffffffffffffffffffPKfPf)
        /*002c*/ 	.word	0x00000020
.L_8:


//--------------------- .nv.compat                --------------------------
	.section	.nv.compat,"",@"SHT_CUDA_COMPAT_INFO"
	.align	4
        /*0000*/ 	.byte	0x02, 0x09, 0x00, 0x00, 0x02, 0x02, 0x01, 0x00, 0x02, 0x05, 0x05, 0x00, 0x03, 0x07, 0x01, 0x01
        /*0010*/ 	.byte	0x02, 0x03, 0x00, 0x00, 0x02, 0x06, 0x01, 0x00, 0x04, 0x0b, 0x08, 0x00, 0x01, 0x00, 0x00, 0x00
        /*0020*/ 	.byte	0x00, 0x00, 0x00, 0x00


//--------------------- .nv.info._Z15FilmGradeKerneliifffffffffffffffffffffffPKfPf --------------------------
	.section	.nv.info._Z15FilmGradeKerneliifffffffffffffffffffffffPKfPf,"",@"SHT_CUDA_INFO"
	.sectionflags	@""
	.align	4


	//----- nvinfo : EIATTR_CUDA_API_VERSION
	.align		4
        /*0000*/ 	.byte	0x04, 0x37
        /*0002*/ 	.short	(.L_10 - .L_9)
.L_9:
        /*0004*/ 	.word	0x00000082


	//----- nvinfo : EIATTR_KPARAM_INFO
	.align		4
.L_10:
        /*0008*/ 	.byte	0x04, 0x17
        /*000a*/ 	.short	(.L_12 - .L_11)
.L_11:
        /*000c*/ 	.word	0x00000000
        /*0010*/ 	.short	0x001a
        /*0012*/ 	.short	0x0070
        /*0014*/ 	.byte	0x00, 0xf5, 0x21, 0x00


	//----- nvinfo : EIATTR_KPARAM_INFO
	.align		4
.L_12:
        /*0018*/ 	.byte	0x04, 0x17
        /*001a*/ 	.short	(.L_14 - .L_13)
.L_13:
        /*001c*/ 	.word	0x00000000
        /*0020*/ 	.short	0x0019
        /*0022*/ 	.short	0x0068
        /*0024*/ 	.byte	0x00, 0xf5, 0x21, 0x00


	//----- nvinfo : EIATTR_KPARAM_INFO
	.align		4
.L_14:
        /*0028*/ 	.byte	0x04, 0x17
        /*002a*/ 	.short	(.L_16 - .L_15)
.L_15:
        /*002c*/ 	.word	0x00000000
        /*0030*/ 	.short	0x0018
        /*0032*/ 	.short	0x0060
        /*0034*/ 	.byte	0x00, 0xf0, 0x11, 0x00


	//----- nvinfo : EIATTR_KPARAM_INFO
	.align		4
.L_16:
        /*0038*/ 	.byte	0x04, 0x17
        /*003a*/ 	.short	(.L_18 - .L_17)
.L_17:
        /*003c*/ 	.word	0x00000000
        /*0040*/ 	.short	0x0017
        /*0042*/ 	.short	0x005c
        /*0044*/ 	.byte	0x00, 0xf0, 0x11, 0x00


	//----- nvinfo : EIATTR_KPARAM_INFO
	.align		4
.L_18:
        /*0048*/ 	.byte	0x04, 0x17
        /*004a*/ 	.short	(.L_20 - .L_19)
.L_19:
        /*004c*/ 	.word	0x00000000
        /*0050*/ 	.short	0x0016
        /*0052*/ 	.short	0x0058
        /*0054*/ 	.byte	0x00, 0xf0, 0x11, 0x00


	//----- nvinfo : EIATTR_KPARAM_INFO
	.align		4
.L_20:
        /*0058*/ 	.byte	0x04, 0x17
        /*005a*/ 	.short	(.L_22 - .L_21)
.L_21:
        /*005c*/ 	.word	0x00000000
        /*0060*/ 	.short	0x0015
        /*0062*/ 	.short	0x0054
        /*0064*/ 	.byte	0x00, 0xf0, 0x11, 0x00


	//----- nvinfo : EIATTR_KPARAM_INFO
	.align		4
.L_22:
        /*0068*/ 	.byte	0x04, 0x17
        /*006a*/ 	.short	(.L_24 - .L_23)
.L_23:
        /*006c*/ 	.word	0x00000000
        /*0070*/ 	.short	0x0014
        /*0072*/ 	.short	0x0050
        /*0074*/ 	.byte	0x00, 0xf0, 0x11, 0x00


	//----- nvinfo : EIATTR_KPARAM_INFO
	.align		4
.L_24:
        /*0078*/ 	.byte	0x04, 0x17
        /*007a*/ 	.short	(.L_26 - .L_25)
.L_25:
        /*007c*/ 	.word	0x00000000
        /*0080*/ 	.short	0x0013
        /*0082*/ 	.short	0x004c
        /*0084*/ 	.byte	0x00, 0xf0, 0x11, 0x00


	//----- nvinfo : EIATTR_KPARAM_INFO
	.align		4
.L_26:
        /*0088*/ 	.byte	0x04, 0x17
        /*008a*/ 	.short	(.L_28 - .L_27)
.L_27:
        /*008c*/ 	.word	0x00000000
        /*0090*/ 	.short	0x0012
        /*0092*/ 	.short	0x0048
        /*0094*/ 	.byte	0x00, 0xf0, 0x11, 0x00


	//----- nvinfo : EIATTR_KPARAM_INFO
	.align		4
.L_28:
        /*0098*/ 	.byte	0x04, 0x17
        /*009a*/ 	.short	(.L_30 - .L_29)
.L_29:
        /*009c*/ 	.word	0x00000000
        /*00a0*/ 	.short	0x0011
        /*00a2*/ 	.short	0x0044
        /*00a4*/ 	.byte	0x00, 0xf0, 0x11, 0x00


	//----- nvinfo : EIATTR_KPARAM_INFO
	.align		4
.L_30:
        /*00a8*/ 	.byte	0x04, 0x17
        /*00aa*/ 	.short	(.L_32 - .L_31)
.L_31:
        /*00ac*/ 	.word	0x00000000
        /*00b0*/ 	.short	0x0010
        /*00b2*/ 	.short	0x0040
        /*00b4*/ 	.byte	0x00, 0xf0, 0x11, 0x00


	//----- nvinfo : EIATTR_KPARAM_INFO
	.align		4
.L_32:
        /*00b8*/ 	.byte	0x04, 0x17
        /*00ba*/ 	.short	(.L_34 - .L_33)
.L_33:
        /*00bc*/ 	.word	0x00000000
        /*00c0*/ 	.short	0x000f
        /*00c2*/ 	.short	0x003c
        /*00c4*/ 	.byte	0x00, 0xf0, 0x11, 0x00


	//----- nvinfo : EIATTR_KPARAM_INFO
	.align		4
.L_34:
        /*00c8*/ 	.byte	0x04, 0x17
        /*00ca*/ 	.short	(.L_36 - .L_35)
.L_35:
        /*00cc*/ 	.word	0x00000000
        /*00d0*/ 	.short	0x000e
        /*00d2*/ 	.short	0x0038
        /*00d4*/ 	.byte	0x00, 0xf0, 0x11, 0x00


	//----- nvinfo : EIATTR_KPARAM_INFO
	.align		4
.L_36:
        /*00d8*/ 	.byte	0x04, 0x17
        /*00da*/ 	.short	(.L_38 - .L_37)
.L_37:
        /*00dc*/ 	.word	0x00000000
        /*00e0*/ 	.short	0x000d
        /*00e2*/ 	.short	0x0034
        /*00e4*/ 	.byte	0x00, 0xf0, 0x11, 0x00


	//----- nvinfo : EIATTR_KPARAM_INFO
	.align		4
.L_38:
        /*00e8*/ 	.byte	0x04, 0x17
        /*00ea*/ 	.short	(.L_40 - .L_39)
.L_39:
        /*00ec*/ 	.word	0x00000000
        /*00f0*/ 	.short	0x000c
        /*00f2*/ 	.short	0x0030
        /*00f4*/ 	.byte	0x00, 0xf0, 0x11, 0x00


	//----- nvinfo : EIATTR_KPARAM_INFO
	.align		4
.L_40:
        /*00f8*/ 	.byte	0x04, 0x17
        /*00fa*/ 	.short	(.L_42 - .L_41)
.L_41:
        /*00fc*/ 	.word	0x00000000
        /*0100*/ 	.short	0x000b
        /*0102*/ 	.short	0x002c
        /*0104*/ 	.byte	0x00, 0xf0, 0x11, 0x00


	//----- nvinfo : EIATTR_KPARAM_INFO
	.align		4
.L_42:
        /*0108*/ 	.byte	0x04, 0x17
        /*010a*/ 	.short	(.L_44 - .L_43)
.L_43:
        /*010c*/ 	.word	0x00000000
        /*0110*/ 	.short	0x000a
        /*0112*/ 	.short	0x0028
        /*0114*/ 	.byte	0x00, 0xf0, 0x11, 0x00


	//----- nvinfo : EIATTR_KPARAM_INFO
	.align		4
.L_44:
        /*0118*/ 	.byte	0x04, 0x17
        /*011a*/ 	.short	(.L_46 - .L_45)
.L_45:
        /*011c*/ 	.word	0x00000000
        /*0120*/ 	.short	0x0009
        /*0122*/ 	.short	0x0024
        /*0124*/ 	.byte	0x00, 0xf0, 0x11, 0x00


	//----- nvinfo : EIATTR_KPARAM_INFO
	.align		4
.L_46:
        /*0128*/ 	.byte	0x04, 0x17
        /*012a*/ 	.short	(.L_48 - .L_47)
.L_47:
        /*012c*/ 	.word	0x00000000
        /*0130*/ 	.short	0x0008
        /*0132*/ 	.short	0x0020
        /*0134*/ 	.byte	0x00, 0xf0, 0x11, 0x00


	//----- nvinfo : EIATTR_KPARAM_INFO
	.align		4
.L_48:
        /*0138*/ 	.byte	0x04, 0x17
        /*013a*/ 	.short	(.L_50 - .L_49)
.L_49:
        /*013c*/ 	.word	0x00000000
        /*0140*/ 	.short	0x0007
        /*0142*/ 	.short	0x001c
        /*0144*/ 	.byte	0x00, 0xf0, 0x11, 0x00


	//----- nvinfo : EIATTR_KPARAM_INFO
	.align		4
.L_50:
        /*0148*/ 	.byte	0x04, 0x17
        /*014a*/ 	.short	(.L_52 - .L_51)
.L_51:
        /*014c*/ 	.word	0x00000000
        /*0150*/ 	.short	0x0006
        /*0152*/ 	.short	0x0018
        /*0154*/ 	.byte	0x00, 0xf0, 0x11, 0x00


	//----- nvinfo : EIATTR_KPARAM_INFO
	.align		4
.L_52:
        /*0158*/ 	.byte	0x04, 0x17
        /*015a*/ 	.short	(.L_54 - .L_53)
.L_53:
        /*015c*/ 	.word	0x00000000
        /*0160*/ 	.short	0x0005
        /*0162*/ 	.short	0x0014
        /*0164*/ 	.byte	0x00, 0xf0, 0x11, 0x00


	//----- nvinfo : EIATTR_KPARAM_INFO
	.align		4
.L_54:
        /*0168*/ 	.byte	0x04, 0x17
        /*016a*/ 	.short	(.L_56 - .L_55)
.L_55:
        /*016c*/ 	.word	0x00000000
        /*0170*/ 	.short	0x0004
        /*0172*/ 	.short	0x0010
        /*0174*/ 	.byte	0x00, 0xf0, 0x11, 0x00


	//----- nvinfo : EIATTR_KPARAM_INFO
	.align		4
.L_56:
        /*0178*/ 	.byte	0x04, 0x17
        /*017a*/ 	.short	(.L_58 - .L_57)
.L_57:
        /*017c*/ 	.word	0x00000000
        /*0180*/ 	.short	0x0003
        /*0182*/ 	.short	0x000c
        /*0184*/ 	.byte	0x00, 0xf0, 0x11, 0x00


	//----- nvinfo : EIATTR_KPARAM_INFO
	.align		4
.L_58:
        /*0188*/ 	.byte	0x04, 0x17
        /*018a*/ 	.short	(.L_60 - .L_59)
.L_59:
        /*018c*/ 	.word	0x00000000
        /*0190*/ 	.short	0x0002
        /*0192*/ 	.short	0x0008
        /*0194*/ 	.byte	0x00, 0xf0, 0x11, 0x00


	//----- nvinfo : EIATTR_KPARAM_INFO
	.align		4
.L_60:
        /*0198*/ 	.byte	0x04, 0x17
        /*019a*/ 	.short	(.L_62 - .L_61)
.L_61:
        /*019c*/ 	.word	0x00000000
        /*01a0*/ 	.short	0x0001
        /*01a2*/ 	.short	0x0004
        /*01a4*/ 	.byte	0x00, 0xf0, 0x11, 0x00


	//----- nvinfo : EIATTR_KPARAM_INFO
	.align		4
.L_62:
        /*01a8*/ 	.byte	0x04, 0x17
        /*01aa*/ 	.short	(.L_64 - .L_63)
.L_63:
        /*01ac*/ 	.word	0x00000000
        /*01b0*/ 	.short	0x0000
        /*01b2*/ 	.short	0x0000
        /*01b4*/ 	.byte	0x00, 0xf0, 0x11, 0x00


	//----- nvinfo : EIATTR_SPARSE_MMA_MASK
	.align		4
.L_64:
        /*01b8*/ 	.byte	0x03, 0x50
        /*01ba*/ 	.short	0x0000


	//----- nvinfo : EIATTR_MAXREG_COUNT
	.align		4
        /*01bc*/ 	.byte	0x03, 0x1b
        /*01be*/ 	.short	0x00ff


	//----- nvinfo : EIATTR_MERCURY_ISA_VERSION
	.align		4
        /*01c0*/ 	.byte	0x03, 0x5f
        /*01c2*/ 	.short	0x0101


	//----- nvinfo : EIATTR_VRC_CTA_INIT_COUNT
	.align		4
        /*01c4*/ 	.byte	0x02, 0x4a
	.zero		1
	.zero		1


	//----- nvinfo : EIATTR_EXIT_INSTR_OFFSETS
	.align		4
        /*01c8*/ 	.byte	0x04, 0x1c
        /*01ca*/ 	.short	(.L_66 - .L_65)


	//   ....[0]....
.L_65:
        /*01cc*/ 	.word	0x000000d0


	//   ....[1]....
        /*01d0*/ 	.word	0x0000edb0


	//----- nvinfo : EIATTR_CRS_STACK_SIZE
	.align		4
.L_66:
        /*01d4*/ 	.byte	0x04, 0x1e
        /*01d6*/ 	.short	(.L_68 - .L_67)
.L_67:
        /*01d8*/ 	.word	0x00000000


	//----- nvinfo : EIATTR_CBANK_PARAM_SIZE
	.align		4
.L_68:
        /*01dc*/ 	.byte	0x03, 0x19
        /*01de*/ 	.short	0x0078


	//----- nvinfo : EIATTR_PARAM_CBANK
	.align		4
        /*01e0*/ 	.byte	0x04, 0x0a
        /*01e2*/ 	.short	(.L_70 - .L_69)
	.align		4
.L_69:
        /*01e4*/ 	.word	index@(.nv.constant0._Z15FilmGradeKerneliifffffffffffffffffffffffPKfPf)
        /*01e8*/ 	.short	0x0380
        /*01ea*/ 	.short	0x0078


	//----- nvinfo : EIATTR_SW_WAR
	.align		4
.L_70:
        /*01ec*/ 	.byte	0x04, 0x36
        /*01ee*/ 	.short	(.L_72 - .L_71)
.L_71:
        /*01f0*/ 	.word	0x00000008
.L_72:


//--------------------- .nv.callgraph             --------------------------
	.section	.nv.callgraph,"",@"SHT_CUDA_CALLGRAPH"
	.align	4
	.sectionentsize	8
	.align		4
        /*0000*/ 	.word	0x00000000
	.align		4
        /*0004*/ 	.word	0xffffffff
	.align		4
        /*0008*/ 	.word	0x00000000
	.align		4
        /*000c*/ 	.word	0xfffffffe
	.align		4
        /*0010*/ 	.word	0x00000000
	.align		4
        /*0014*/ 	.word	0xfffffffd
	.align		4
        /*0018*/ 	.word	0x00000000
	.align		4
        /*001c*/ 	.word	0xfffffffc


//--------------------- .nv.constant4             --------------------------
	.section	.nv.constant4,"a",@progbits
	.align	8
	.align		8
.nv.constant4:
        /*0000*/ 	.dword	__cudart_i2opi_f


//--------------------- .text._Z15FilmGradeKerneliifffffffffffffffffffffffPKfPf --------------------------
	.section	.text._Z15FilmGradeKerneliifffffffffffffffffffffffPKfPf,"ax",@progbits
	.align	128
        .global         _Z15FilmGradeKerneliifffffffffffffffffffffffPKfPf
        .type           _Z15FilmGradeKerneliifffffffffffffffffffffffPKfPf,@function
        .size           _Z15FilmGradeKerneliifffffffffffffffffffffffPKfPf,(.L_x_298 - _Z15FilmGradeKerneliifffffffffffffffffffffffPKfPf)
        .other          _Z15FilmGradeKerneliifffffffffffffffffffffffPKfPf,@"STO_CUDA_ENTRY STV_DEFAULT"
_Z15FilmGradeKerneliifffffffffffffffffffffffPKfPf:
.text._Z15FilmGradeKerneliifffffffffffffffffffffffPKfPf:
[----:B------:R-:W0:Y:S01]  /*0000*/  LDC R1, c[0x0][0x37c] ;  /* 0x0000df00ff017b82 */ /* 0x000e220000000800 */
[----:B------:R-:W1:Y:S07]  /*0010*/  S2R R0, SR_TID.Y ;  /* 0x0000000000007919 */ /* 0x000e6e0000002200 */
[----:B------:R-:W2:Y:S01]  /*0020*/  LDC R8, c[0x0][0x360] ;  /* 0x0000d800ff087b82 */ /* 0x000ea20000000800 */
[----:B------:R-:W3:Y:S01]  /*0030*/  LDCU.64 UR8, c[0x0][0x380] ;  /* 0x00007000ff0877ac */ /* 0x000ee20008000a00 */
[----:B0-----:R-:W-:Y:S01]  /*0040*/  IADD3 R1, PT, PT, R1, -0x20, RZ ;  /* 0xffffffe001017810 */ /* 0x001fe20007ffe0ff */
[----:B------:R-:W2:Y:S05]  /*0050*/  S2R R3, SR_TID.X ;  /* 0x0000000000037919 */ /* 0x000eaa0000002100 */
[----:B------:R-:W1:Y:S08]  /*0060*/  S2UR UR5, SR_CTAID.Y ;  /* 0x00000000000579c3 */ /* 0x000e700000002600 */
[----:B------:R-:W1:Y:S08]  /*0070*/  LDC R27, c[0x0][0x364] ;  /* 0x0000d900ff1b7b82 */ /* 0x000e700000000800 */
[----:B------:R-:W2:Y:S01]  /*0080*/  S2UR UR4, SR_CTAID.X ;  /* 0x00000000000479c3 */ /* 0x000ea20000002500 */
[----:B-1----:R-:W-:-:S05]  /*0090*/  IMAD R27, R27, UR5, R0 ;  /* 0x000000051b1b7c24 */ /* 0x002fca000f8e0200 */
[----:B---3--:R-:W-:Y:S01]  /*00a0*/  ISETP.GE.AND P0, PT, R27, UR9, PT ;  /* 0x000000091b007c0c */ /* 0x008fe2000bf06270 */
[----:B--2---:R-:W-:-:S05]  /*00b0*/  IMAD R8, R8, UR4, R3 ;  /* 0x0000000408087c24 */ /* 0x004fca000f8e0203 */
[----:B------:R-:W-:-:S13]  /*00c0*/  ISETP.GE.OR P0, PT, R8, UR8, P0 ;  /* 0x0000000808007c0c */ /* 0x000fda0008706670 */
[----:B------:R-:W-:Y:S05]  /*00d0*/  @P0 EXIT ;  /* 0x000000000000094d */ /* 0x000fea0003800000 */
[----:B------:R-:W0:Y:S01]  /*00e0*/  LDC.64 R18, c[0x0][0x3e8] ;  /* 0x0000fa00ff127b82 */ /* 0x000e220000000a00 */
[----:B------:R-:W1:Y:S01]  /*00f0*/  LDCU.64 UR6, c[0x0][0x358] ;  /* 0x00006b00ff0677ac */ /* 0x000e620008000a00 */
[----:B------:R-:W-:-:S05]  /*0100*/  IMAD R26, R27, UR8, R8 ;  /* 0x000000081b1a7c24 */ /* 0x000fca000f8e0208 */
[----:B------:R-:W-:Y:S01]  /*0110*/  SHF.L.U32 R26, R26, 0x2, RZ ;  /* 0x000000021a1a7819 */ /* 0x000fe200000006ff */
[----:B------:R-:W2:Y:S04]  /*0120*/  LDC R7, c[0x0][0x388] ;  /* 0x0000e200ff077b82 */ /* 0x000ea80000000800 */
[----:B0-----:R-:W-:-:S05]  /*0130*/  IMAD.WIDE R18, R26, 0x4, R18 ;  /* 0x000000041a127825 */ /* 0x001fca00078e0212 */
[----:B-1----:R0:W5:Y:S04]  /*0140*/  LDG.E R14, desc[UR6][R18.64] ;  /* 0x00000006120e7981 */ /* 0x002168000c1e1900 */
[----:B------:R0:W5:Y:S04]  /*0150*/  LDG.E R5, desc[UR6][R18.64+0x4] ;  /* 0x0000040612057981 */ /* 0x000168000c1e1900 */
[----:B------:R0:W5:Y:S01]  /*0160*/  LDG.E R6, desc[UR6][R18.64+0x8] ;  /* 0x0000080612067981 */ /* 0x000162000c1e1900 */
[----:B------:R-:W-:Y:S01]  /*0170*/  HFMA2 R0, -RZ, RZ, 1.0341796875, -112.625 ;  /* 0x3c23d70aff007431 */ /* 0x000fe200000001ff */
[----:B------:R-:W-:Y:S01]  /*0180*/  MOV R11, 0x42c80000 ;  /* 0x42c80000000b7802 */ /* 0x000fe20000000f00 */
[----:B--2---:R-:W1:Y:S04]  /*0190*/  FCHK P0, R7, 100 ;  /* 0x42c8000007007902 */ /* 0x004e680000000000 */
[----:B------:R-:W-:-:S04]  /*01a0*/  FFMA R11, R0, -R11, 1 ;  /* 0x3f800000000b7423 */ /* 0x000fc8000000080b */
[----:B------:R-:W-:-:S04]  /*01b0*/  FFMA R11, R11, R0, 0.0099999997764825820923 ;  /* 0x3c23d70a0b0b7423 */ /* 0x000fc80000000000 */
[----:B------:R-:W-:-:S04]  /*01c0*/  FFMA R0, R11, R7, RZ ;  /* 0x000000070b007223 */ /* 0x000fc800000000ff */
[----:B------:R-:W-:-:S04]  /*01d0*/  FFMA R3, R0, -100, R7 ;  /* 0xc2c8000000037823 */ /* 0x000fc80000000007 */
[----:B------:R-:W-:Y:S01]  /*01e0*/  FFMA R11, R11, R3, R0 ;  /* 0x000000030b0b7223 */ /* 0x000fe20000000000 */
[----:B01----:R-:W-:Y:S06]  /*01f0*/  @!P0 BRA `(.L_x_0) ;  /* 0x0000000000188947 */ /* 0x003fec0003800000 */
[----:B------:R-:W0:Y:S01]  /*0200*/  LDCU UR4, c[0x0][0x388] ;  /* 0x00007100ff0477ac */ /* 0x000e220008000800 */
[----:B------:R-:W-:Y:S02]  /*0210*/  MOV R2, 0x42c80000 ;  /* 0x42c8000000027802 */ /* 0x000fe40000000f00 */
[----:B------:R-:W-:Y:S02]  /*0220*/  MOV R28, 0x250 ;  /* 0x00000250001c7802 */ /* 0x000fe40000000f00 */
[----:B0-----:R-:W-:-:S07]  /*0230*/  MOV R37, UR4 ;  /* 0x0000000400257c02 */ /* 0x001fce0008000f00 */
[----:B-----5:R-:W-:Y:S05]  /*0240*/  CALL.REL.NOINC `($__internal_0_$__cuda_sm3x_div_rn_noftz_f32_slowpath) ;  /* 0x000000e800dc7944 */ /* 0x020fea0003c00000 */
[----:B------:R-:W-:-:S07]  /*0250*/  MOV R11, R2 ;  /* 0x00000002000b7202 */ /* 0x000fce0000000f00 */
.L_x_0:
[----:B------:R-:W0:Y:S01]  /*0260*/  LDC R2, c[0x0][0x38c] ;  /* 0x0000e300ff027b82 */ /* 0x000e220000000800 */
[----:B------:R-:W-:Y:S01]  /*0270*/  MOV R10, 0x3c23d70a ;  /* 0x3c23d70a000a7802 */ /* 0x000fe20000000f00 */
[----:B-----5:R-:W-:Y:S01]  /*0280*/  FADD R14, R14, R11 ;  /* 0x0000000b0e0e7221 */ /* 0x020fe20000000000 */
[----:B------:R-:W-:-:S05]  /*0290*/  MOV R3, 0x42c80000 ;  /* 0x42c8000000037802 */ /* 0x000fca0000000f00 */
[----:B------:R-:W-:-:S04]  /*02a0*/  FFMA R3, R10, -R3, 1 ;  /* 0x3f8000000a037423 */ /* 0x000fc80000000803 */
[----:B------:R-:W-:Y:S01]  /*02b0*/  FFMA R10, R3, R10, 0.0099999997764825820923 ;  /* 0x3c23d70a030a7423 */ /* 0x000fe2000000000a */
[----:B0-----:R-:W0:Y:S03]  /*02c0*/  FCHK P0, R2, 100 ;  /* 0x42c8000002007902 */ /* 0x001e260000000000 */
[----:B------:R-:W-:-:S04]  /*02d0*/  FFMA R3, R10, R2, RZ ;  /* 0x000000020a037223 */ /* 0x000fc800000000ff */
[----:B------:R-:W-:-:S04]  /*02e0*/  FFMA R0, R3, -100, R2 ;  /* 0xc2c8000003007823 */ /* 0x000fc80000000002 */
[----:B------:R-:W-:Y:S01]  /*02f0*/  FFMA R10, R10, R0, R3 ;  /* 0x000000000a0a7223 */ /* 0x000fe20000000003 */
[----:B0-----:R-:W-:Y:S06]  /*0300*/  @!P0 BRA `(.L_x_1) ;  /* 0x0000000000188947 */ /* 0x001fec0003800000 */
[----:B------:R-:W0:Y:S01]  /*0310*/  LDCU UR4, c[0x0][0x38c] ;  /* 0x00007180ff0477ac */ /* 0x000e220008000800 */
[----:B------:R-:W-:Y:S01]  /*0320*/  HFMA2 R2, -RZ, RZ, 3.390625, 0 ;  /* 0x42c80000ff027431 */ /* 0x000fe200000001ff */
[----:B------:R-:W-:Y:S02]  /*0330*/  MOV R28, 0x360 ;  /* 0x00000360001c7802 */ /* 0x000fe40000000f00 */
[----:B0-----:R-:W-:-:S07]  /*0340*/  MOV R37, UR4 ;  /* 0x0000000400257c02 */ /* 0x001fce0008000f00 */
[----:B------:R-:W-:Y:S05]  /*0350*/  CALL.REL.NOINC `($__internal_0_$__cuda_sm3x_div_rn_noftz_f32_slowpath) ;  /* 0x000000e800987944 */ /* 0x000fea0003c00000 */
[----:B------:R-:W-:-:S07]  /*0360*/  MOV R10, R2 ;  /* 0x00000002000a7202 */ /* 0x000fce0000000f00 */
.L_x_1:
[----:B------:R-:W0:Y:S01]  /*0370*/  LDC R7, c[0x0][0x390] ;  /* 0x0000e400ff077b82 */ /* 0x000e220000000800 */
[----:B------:R-:W-:Y:S01]  /*0380*/  HFMA2 R9, -RZ, RZ, 1.0341796875, -112.625 ;  /* 0x3c23d70aff097431 */ /* 0x000fe200000001ff */
[----:B------:R-:W-:Y:S01]  /*0390*/  MOV R0, 0x42c80000 ;  /* 0x42c8000000007802 */ /* 0x000fe20000000f00 */
[----:B------:R-:W-:-:S04]  /*03a0*/  FADD R12, R5, R10 ;  /* 0x0000000a050c7221 */ /* 0x000fc80000000000 */
        /* <DEDUP_REMOVED lines=8> */
[----:B------:R-:W-:Y:S02]  /*0430*/  MOV R2, 0x42c80000 ;  /* 0x42c8000000027802 */ /* 0x000fe40000000f00 */
[----:B------:R-:W-:Y:S02]  /*0440*/  MOV R28, 0x470 ;  /* 0x00000470001c7802 */ /* 0x000fe40000000f00 */
[----:B0-----:R-:W-:-:S07]  /*0450*/  MOV R37, UR4 ;  /* 0x0000000400257c02 */ /* 0x001fce0008000f00 */
[----:B------:R-:W-:Y:S05]  /*0460*/  CALL.REL.NOINC `($__internal_0_$__cuda_sm3x_div_rn_noftz_f32_slowpath) ;  /* 0x000000e800547944 */ /* 0x000fea0003c00000 */
[----:B------:R-:W-:-:S07]  /*0470*/  MOV R9, R2 ;  /* 0x0000000200097202 */ /* 0x000fce0000000f00 */
.L_x_2:
[----:B------:R-:W0:Y:S01]  /*0480*/  LDC.64 R24, c[0x0][0x3d0] ;  /* 0x0000f400ff187b82 */ /* 0x000e220000000a00 */
[----:B------:R-:W-:Y:S01]  /*0490*/  MOV R0, 0x3f000000 ;  /* 0x3f00000000007802 */ /* 0x000fe20000000f00 */
[----:B------:R-:W-:Y:S01]  /*04a0*/  BSSY.RECONVERGENT B2, `(.L_x_3) ;  /* 0x0000015000027945 */ /* 0x000fe20003800200 */
[----:B------:R-:W-:Y:S01]  /*04b0*/  FADD R6, R6, R9 ;  /* 0x0000000906067221 */ /* 0x000fe20000000000 */
[----:B0-----:R-:W-:-:S04]  /*04c0*/  FADD R25, -R25, 1 ;  /* 0x3f80000019197421 */ /* 0x001fc80000000100 */
[C---:B------:R-:W-:Y:S01]  /*04d0*/  FMUL R23, R25.reuse, 0.25 ;  /* 0x3e80000019177820 */ /* 0x040fe20000400000 */
[----:B------:R-:W-:-:S03]  /*04e0*/  FFMA R3, R25, -R0, 1 ;  /* 0x3f80000019037423 */ /* 0x000fc60000000800 */
[C---:B------:R-:W-:Y:S01]  /*04f0*/  FFMA R23, R24.reuse, 0.5, -R23 ;  /* 0x3f00000018177823 */ /* 0x040fe20000000817 */
[----:B------:R-:W-:-:S03]  /*0500*/  FFMA R24, R24, 0.25, R3 ;  /* 0x3e80000018187823 */ /* 0x000fc60000000003 */
[----:B------:R-:W-:Y:S01]  /*0510*/  FADD R37, R14, -R23 ;  /* 0x800000170e257221 */ /* 0x000fe20000000000 */
[----:B------:R-:W-:-:S04]  /*0520*/  FADD R4, -R23, R24 ;  /* 0x0000001817047221 */ /* 0x000fc80000000100 */
[----:B------:R-:W0:Y:S08]  /*0530*/  MUFU.RCP R3, R4 ;  /* 0x0000000400037308 */ /* 0x000e300000001000 */
[----:B------:R-:W1:Y:S01]  /*0540*/  FCHK P0, R37, R4 ;  /* 0x0000000425007302 */ /* 0x000e620000000000 */
[----:B0-----:R-:W-:-:S04]  /*0550*/  FFMA R0, -R4, R3, 1 ;  /* 0x3f80000004007423 */ /* 0x001fc80000000103 */
[----:B------:R-:W-:-:S04]  /*0560*/  FFMA R0, R3, R0, R3 ;  /* 0x0000000003007223 */ /* 0x000fc80000000003 */
[----:B------:R-:W-:-:S04]  /*0570*/  FFMA R15, R37, R0, RZ ;  /* 0x00000000250f7223 */ /* 0x000fc800000000ff */
[----:B------:R-:W-:-:S04]  /*0580*/  FFMA R2, -R4, R15, R37 ;  /* 0x0000000f04027223 */ /* 0x000fc80000000125 */
[----:B------:R-:W-:Y:S01]  /*0590*/  FFMA R15, R0, R2, R15 ;  /* 0x00000002000f7223 */ /* 0x000fe2000000000f */
[----:B-1----:R-:W-:Y:S06]  /*05a0*/  @!P0 BRA `(.L_x_4) ;  /* 0x0000000000108947 */ /* 0x002fec0003800000 */
[----:B------:R-:W-:Y:S02]  /*05b0*/  MOV R2, R4 ;  /* 0x0000000400027202 */ /* 0x000fe40000000f00 */
[----:B------:R-:W-:-:S07]  /*05c0*/  MOV R28, 0x5e0 ;  /* 0x000005e0001c7802 */ /* 0x000fce0000000f00 */
[----:B------:R-:W-:Y:S05]  /*05d0*/  CALL.REL.NOINC `($__internal_0_$__cuda_sm3x_div_rn_noftz_f32_slowpath) ;  /* 0x000000e400f87944 */ /* 0x000fea0003c00000 */
[----:B------:R-:W-:-:S07]  /*05e0*/  MOV R15, R2 ;  /* 0x00000002000f7202 */ /* 0x000fce0000000f00 */
.L_x_4:
[----:B------:R-:W-:Y:S05]  /*05f0*/  BSYNC.RECONVERGENT B2 ;  /* 0x0000000000027941 */ /* 0x000fea0003800200 */
.L_x_3:
[----:B------:R-:W0:Y:S01]  /*0600*/  MUFU.RCP R13, R4 ;  /* 0x00000004000d7308 */ /* 0x000e220000001000 */
[----:B------:R-:W-:Y:S01]  /*0610*/  FADD R37, R12, -R23 ;  /* 0x800000170c257221 */ /* 0x000fe20000000000 */
[----:B------:R-:W-:Y:S06]  /*0620*/  BSSY.RECONVERGENT B2, `(.L_x_5) ;  /* 0x000000c000027945 */ /* 0x000fec0003800200 */
        /* <DEDUP_REMOVED lines=11> */
.L_x_6:
[----:B------:R-:W-:Y:S05]  /*06e0*/  BSYNC.RECONVERGENT B2 ;  /* 0x0000000000027941 */ /* 0x000fea0003800200 */
.L_x_5:
        /* <DEDUP_REMOVED lines=14> */
.L_x_8:
[----:B------:R-:W-:Y:S05]  /*07d0*/  BSYNC.RECONVERGENT B2 ;  /* 0x0000000000027941 */ /* 0x000fea0003800200 */
.L_x_7:
[----:B------:R-:W0:Y:S01]  /*07e0*/  LDC R2, c[0x0][0x3d8] ;  /* 0x0000f600ff027b82 */ /* 0x000e220000000800 */
[----:B------:R-:W-:Y:S01]  /*07f0*/  HFMA2 R3, -RZ, RZ, 1.75, 0 ;  /* 0x3f000000ff037431 */ /* 0x000fe200000001ff */
[----:B------:R-:W-:Y:S01]  /*0800*/  BSSY.RECONVERGENT B2, `(.L_x_9) ;  /* 0x000002a000027945 */ /* 0x000fe20003800200 */
[----:B0-----:R-:W-:-:S13]  /*0810*/  FSETP.GEU.AND P0, PT, R2, 0.5, PT ;  /* 0x3f0000000200780b */ /* 0x001fda0003f0e000 */
[C---:B------:R-:W-:Y:S01]  /*0820*/  @!P0 FADD R4, -R2.reuse, 0.5 ;  /* 0x3f00000002048421 */ /* 0x040fe20000000100 */
[----:B------:R-:W-:-:S03]  /*0830*/  @P0 FADD R2, R2, -0.5 ;  /* 0xbf00000002020421 */ /* 0x000fc60000000000 */
[-C--:B------:R-:W-:Y:S01]  /*0840*/  @!P0 FFMA R4, R4, -R3.reuse, 0.5 ;  /* 0x3f00000004048423 */ /* 0x080fe20000000803 */
[----:B------:R-:W-:-:S05]  /*0850*/  @P0 FFMA R4, R2, R3, 0.5 ;  /* 0x3f00000002040423 */ /* 0x000fca0000000003 */
[----:B------:R-:W-:-:S13]  /*0860*/  FSETP.GT.AND P0, PT, R15, R4, PT ;  /* 0x000000040f00720b */ /* 0x000fda0003f04000 */
[----:B------:R-:W-:Y:S05]  /*0870*/  @!P0 BRA `(.L_x_10) ;  /* 0x0000000000488947 */ /* 0x000fea0003800000 */
[C---:B------:R-:W-:Y:S01]  /*0880*/  FADD R2, R4.reuse, R4 ;  /* 0x0000000404027221 */ /* 0x040fe20000000000 */
[----:B------:R-:W-:Y:S01]  /*0890*/  FADD R37, -R4, R15 ;  /* 0x0000000f04257221 */ /* 0x000fe20000000100 */
[----:B------:R-:W-:Y:S02]  /*08a0*/  BSSY.RECONVERGENT B3, `(.L_x_11) ;  /* 0x000000d000037945 */ /* 0x000fe40003800200 */
[----:B------:R-:W-:-:S04]  /*08b0*/  FADD R16, -R2, 2 ;  /* 0x4000000002107421 */ /* 0x000fc80000000100 */
        /* <DEDUP_REMOVED lines=11> */
.L_x_12:
[----:B------:R-:W-:Y:S05]  /*0970*/  BSYNC.RECONVERGENT B3 ;  /* 0x0000000000037941 */ /* 0x000fea0003800200 */
.L_x_11:
[----:B------:R-:W-:Y:S01]  /*0980*/  FADD R7, R2, 0.5 ;  /* 0x3f00000002077421 */ /* 0x000fe20000000000 */
[----:B------:R-:W-:Y:S06]  /*0990*/  BRA `(.L_x_13) ;  /* 0x0000000000407947 */ /* 0x000fec0003800000 */
.L_x_10:
[----:B------:R-:W-:Y:S01]  /*09a0*/  FADD R20, R4, R4 ;  /* 0x0000000404147221 */ /* 0x000fe20000000000 */
[----:B------:R-:W-:Y:S03]  /*09b0*/  BSSY.RECONVERGENT B3, `(.L_x_14) ;  /* 0x000000d000037945 */ /* 0x000fe60003800200 */
        /* <DEDUP_REMOVED lines=9> */
[----:B------:R-:W-:Y:S02]  /*0a50*/  MOV R37, R15 ;  /* 0x0000000f00257202 */ /* 0x000fe40000000f00 */
[----:B------:R-:W-:-:S07]  /*0a60*/  MOV R28, 0xa80 ;  /* 0x00000a80001c7802 */ /* 0x000fce0000000f00 */
[----:B------:R-:W-:Y:S05]  /*0a70*/  CALL.REL.NOINC `($__internal_0_$__cuda_sm3x_div_rn_noftz_f32_slowpath) ;  /* 0x000000e000d07944 */ /* 0x000fea0003c00000 */
.L_x_15:
[----:B------:R-:W-:Y:S05]  /*0a80*/  BSYNC.RECONVERGENT B3 ;  /* 0x0000000000037941 */ /* 0x000fea0003800200 */
.L_x_14:
[----:B------:R-:W-:-:S07]  /*0a90*/  MOV R7, R2 ;  /* 0x0000000200077202 */ /* 0x000fce0000000f00 */
.L_x_13:
[----:B------:R-:W-:Y:S05]  /*0aa0*/  BSYNC.RECONVERGENT B2 ;  /* 0x0000000000027941 */ /* 0x000fea0003800200 */
.L_x_9:
[----:B------:R-:W-:Y:S01]  /*0ab0*/  FSETP.GT.AND P0, PT, R13, R4, PT ;  /* 0x000000040d00720b */ /* 0x000fe20003f04000 */
[----:B------:R-:W-:-:S12]  /*0ac0*/  BSSY.RECONVERGENT B2, `(.L_x_16) ;  /* 0x0000024000027945 */ /* 0x000fd80003800200 */
        /* <DEDUP_REMOVED lines=16> */
.L_x_19:
[----:B------:R-:W-:Y:S05]  /*0bd0*/  BSYNC.RECONVERGENT B3 ;  /* 0x0000000000037941 */ /* 0x000fea0003800200 */
.L_x_18:
[----:B------:R-:W-:Y:S01]  /*0be0*/  FADD R5, R2, 0.5 ;  /* 0x3f00000002057421 */ /* 0x000fe20000000000 */
[----:B------:R-:W-:Y:S06]  /*0bf0*/  BRA `(.L_x_20) ;  /* 0x0000000000407947 */ /* 0x000fec0003800000 */
.L_x_17:
        /* <DEDUP_REMOVED lines=14> */
.L_x_22:
[----:B------:R-:W-:Y:S05]  /*0ce0*/  BSYNC.RECONVERGENT B3 ;  /* 0x0000000000037941 */ /* 0x000fea0003800200 */
.L_x_21:
[----:B------:R-:W-:-:S07]  /*0cf0*/  MOV R5, R2 ;  /* 0x0000000200057202 */ /* 0x000fce0000000f00 */
.L_x_20:
[----:B------:R-:W-:Y:S05]  /*0d00*/  BSYNC.RECONVERGENT B2 ;  /* 0x0000000000027941 */ /* 0x000fea0003800200 */
.L_x_16:
        /* <DEDUP_REMOVED lines=18> */
.L_x_26:
[----:B------:R-:W-:Y:S05]  /*0e30*/  BSYNC.RECONVERGENT B3 ;  /* 0x0000000000037941 */ /* 0x000fea0003800200 */
.L_x_25:
[----:B------:R-:W-:Y:S01]  /*0e40*/  FADD R4, R2, 0.5 ;  /* 0x3f00000002047421 */ /* 0x000fe20000000000 */
[----:B------:R-:W-:Y:S06]  /*0e50*/  BRA `(.L_x_27) ;  /* 0x0000000000407947 */ /* 0x000fec0003800000 */
.L_x_24:
        /* <DEDUP_REMOVED lines=14> */
.L_x_29:
[----:B------:R-:W-:Y:S05]  /*0f40*/  BSYNC.RECONVERGENT B3 ;  /* 0x0000000000037941 */ /* 0x000fea0003800200 */
.L_x_28:
[----:B------:R-:W-:-:S07]  /*0f50*/  MOV R4, R2 ;  /* 0x0000000200047202 */ /* 0x000fce0000000f00 */
.L_x_27:
[----:B------:R-:W-:Y:S05]  /*0f60*/  BSYNC.RECONVERGENT B2 ;  /* 0x0000000000027941 */ /* 0x000fea0003800200 */
.L_x_23:
[----:B------:R-:W-:Y:S01]  /*0f70*/  FADD R7, R7, -0.25 ;  /* 0xbe80000007077421 */ /* 0x000fe20000000000 */
[----:B------:R-:W-:Y:S03]  /*0f80*/  BSSY.RECONVERGENT B0, `(.L_x_30) ;  /* 0x0000041000007945 */ /* 0x000fe60003800200 */
[----:B------:R-:W-:-:S04]  /*0f90*/  FMUL R21, R7, 6.2831854820251464844 ;  /* 0x40c90fdb07157820 */ /* 0x000fc80000400000 */
[C---:B------:R-:W-:Y:S01]  /*0fa0*/  FMUL R2, R21.reuse, 0.63661974668502807617 ;  /* 0x3f22f98315027820 */ /* 0x040fe20000400000 */
[----:B------:R-:W-:-:S03]  /*0fb0*/  FSETP.GE.AND P0, PT, |R21|, 105615, PT ;  /* 0x47ce47801500780b */ /* 0x000fc60003f06200 */
[----:B------:R-:W0:Y:S02]  /*0fc0*/  F2I.NTZ R20, R2 ;  /* 0x0000000200147305 */ /* 0x000e240000203100 */
[----:B0-----:R-:W-:-:S05]  /*0fd0*/  I2FP.F32.S32 R16, R20 ;  /* 0x0000001400107245 */ /* 0x001fca0000201400 */
[----:B------:R-:W-:-:S04]  /*0fe0*/  FFMA R3, R16, -1.5707962512969970703, R21 ;  /* 0xbfc90fda10037823 */ /* 0x000fc80000000015 */
[----:B------:R-:W-:-:S04]  /*0ff0*/  FFMA R3, R16, -7.5497894158615963534e-08, R3 ;  /* 0xb3a2216810037823 */ /* 0x000fc80000000003 */
[----:B------:R-:W-:Y:S01]  /*1000*/  FFMA R3, R16, -5.3903029534742383927e-15, R3 ;  /* 0xa7c234c510037823 */ /* 0x000fe20000000003 */
[----:B------:R-:W-:Y:S06]  /*1010*/  @!P0 BRA `(.L_x_31) ;  /* 0x0000000000dc8947 */ /* 0x000fec0003800000 */
[----:B------:R-:W-:-:S13]  /*1020*/  FSETP.NEU.AND P0, PT, |R21|, +INF , PT ;  /* 0x7f8000001500780b */ /* 0x000fda0003f0d200 */
[----:B------:R-:W-:Y:S01]  /*1030*/  @!P0 FMUL R3, RZ, R21 ;  /* 0x00000015ff038220 */ /* 0x000fe20000400000 */
[----:B------:R-:W-:Y:S01]  /*1040*/  @!P0 MOV R20, RZ ;  /* 0x000000ff00148202 */ /* 0x000fe20000000f00 */
[----:B------:R-:W-:Y:S06]  /*1050*/  @!P0 BRA `(.L_x_31) ;  /* 0x0000000000cc8947 */ /* 0x000fec0003800000 */
[----:B------:R-:W-:Y:S01]  /*1060*/  SHF.L.U32 R2, R21, 0x8, RZ ;  /* 0x0000000815027819 */ /* 0x000fe200000006ff */
[----:B------:R-:W-:Y:S01]  /*1070*/  HFMA2 R22, -RZ, RZ, 0, 0 ;  /* 0x00000000ff167431 */ /* 0x000fe200000001ff */
[----:B------:R-:W-:Y:S01]  /*1080*/  MOV R7, R1 ;  /* 0x0000000100077202 */ /* 0x000fe20000000f00 */
[----:B------:R-:W0:Y:S01]  /*1090*/  LDCU.64 UR8, c[0x4][URZ] ;  /* 0x01000000ff0877ac */ /* 0x000e220008000a00 */
[----:B------:R-:W-:Y:S01]  /*10a0*/  LOP3.LUT R29, R2, 0x80000000, RZ, 0xfc, !PT ;  /* 0x80000000021d7812 */ /* 0x000fe200078efcff */
[----:B------:R-:W-:Y:S01]  /*10b0*/  UMOV UR5, URZ ;  /* 0x000000ff00057c82 */ /* 0x000fe20008000000 */
[----:B------:R-:W-:-:S05]  /*10c0*/  UMOV UR4, URZ ;  /* 0x000000ff00047c82 */ /* 0x000fca0008000000 */
.L_x_32:
[----:B0-----:R-:W-:Y:S02]  /*10d0*/  MOV R2, UR8 ;  /* 0x0000000800027c02 */ /* 0x001fe40008000f00 */
[----:B------:R-:W-:-:S05]  /*10e0*/  MOV R3, UR9 ;  /* 0x0000000900037c02 */ /* 0x000fca0008000f00 */
[----:B------:R-:W2:Y:S01]  /*10f0*/  LDG.E.CONSTANT R2, desc[UR6][R2.64] ;  /* 0x0000000602027981 */ /* 0x000ea2000c1e9900 */
[----:B------:R-:W-:Y:S02]  /*1100*/  UIADD3 UR8, UP0, UPT, UR8, 0x4, URZ ;  /* 0x0000000408087890 */ /* 0x000fe4000ff1e0ff */
[----:B------:R-:W-:Y:S02]  /*1110*/  UIADD3 UR4, UPT, UPT, UR4, 0x1, URZ ;  /* 0x0000000104047890 */ /* 0x000fe4000fffe0ff */
[----:B------:R-:W-:Y:S02]  /*1120*/  UIADD3.X UR9, UPT, UPT, URZ, UR9, URZ, UP0, !UPT ;  /* 0x00000009ff097290 */ /* 0x000fe400087fe4ff */
[----:B------:R-:W-:Y:S01]  /*1130*/  UISETP.NE.AND UP0, UPT, UR4, 0x6, UPT ;  /* 0x000000060400788c */ /* 0x000fe2000bf05270 */
[----:B--2---:R-:W-:-:S03]  /*1140*/  IMAD.WIDE.U32 R16, R2, R29, RZ ;  /* 0x0000001d02107225 */ /* 0x004fc600078e00ff */
[----:B------:R-:W-:-:S04]  /*1150*/  IADD3 R16, P0, PT, R16, R22, RZ ;  /* 0x0000001610107210 */ /* 0x000fc80007f1e0ff */
[----:B------:R-:W-:Y:S01]  /*1160*/  IADD3.X R22, PT, PT, R17, UR5, RZ, P0, !PT ;  /* 0x0000000511167c10 */ /* 0x000fe200087fe4ff */
[----:B------:R0:W-:Y:S02]  /*1170*/  STL [R7], R16 ;  /* 0x0000001007007387 */ /* 0x0001e40000100800 */
[----:B0-----:R-:W-:Y:S01]  /*1180*/  IADD3 R7, PT, PT, R7, 0x4, RZ ;  /* 0x0000000407077810 */ /* 0x001fe20007ffe0ff */
[----:B------:R-:W-:Y:S06]  /*1190*/  BRA.U UP0, `(.L_x_32) ;  /* 0xfffffffd00cc7547 */ /* 0x000fec000b83ffff */
[----:B------:R-:W-:Y:S01]  /*11a0*/  SHF.R.U32.HI R16, RZ, 0x17, R21 ;  /* 0x00000017ff107819 */ /* 0x000fe20000011615 */
[----:B------:R0:W-:Y:S03]  /*11b0*/  STL [R1+0x18], R22 ;  /* 0x0000181601007387 */ /* 0x0001e60000100800 */
[C---:B------:R-:W-:Y:S02]  /*11c0*/  LOP3.LUT R2, R16.reuse, 0xe0, RZ, 0xc0, !PT ;  /* 0x000000e010027812 */ /* 0x040fe400078ec0ff */
[----:B------:R-:W-:Y:S02]  /*11d0*/  LOP3.LUT P0, RZ, R16, 0x1f, RZ, 0xc0, !PT ;  /* 0x0000001f10ff7812 */ /* 0x000fe4000780c0ff */
[----:B------:R-:W-:-:S04]  /*11e0*/  IADD3 R2, PT, PT, R2, -0x80, RZ ;  /* 0xffffff8002027810 */ /* 0x000fc80007ffe0ff */
[----:B------:R-:W-:-:S05]  /*11f0*/  SHF.R.U32.HI R2, RZ, 0x5, R2 ;  /* 0x00000005ff027819 */ /* 0x000fca0000011602 */
[----:B------:R-:W-:-:S05]  /*1200*/  IMAD R17, R2, -0x4, R1 ;  /* 0xfffffffc02117824 */ /* 0x000fca00078e0201 */
[----:B------:R-:W2:Y:S04]  /*1210*/  LDL R7, [R17+0x18] ;  /* 0x0000180011077983 */ /* 0x000ea80000100800 */
[----:B------:R-:W2:Y:S04]  /*1220*/  LDL R2, [R17+0x14] ;  /* 0x0000140011027983 */ /* 0x000ea80000100800 */
[----:B------:R-:W3:Y:S01]  /*1230*/  @P0 LDL R3, [R17+0x10] ;  /* 0x0000100011030983 */ /* 0x000ee20000100800 */
[----:B------:R-:W-:Y:S01]  /*1240*/  LOP3.LUT R16, R16, 0x1f, RZ, 0xc0, !PT ;  /* 0x0000001f10107812 */ /* 0x000fe200078ec0ff */
[----:B------:R-:W-:Y:S01]  /*1250*/  UMOV UR4, 0x54442d19 ;  /* 0x54442d1900047882 */ /* 0x000fe20000000000 */
[----:B------:R-:W-:-:S02]  /*1260*/  UMOV UR5, 0x3bf921fb ;  /* 0x3bf921fb00057882 */ /* 0x000fc40000000000 */
[-C--:B--2---:R-:W-:Y:S02]  /*1270*/  @P0 SHF.L.W.U32.HI R7, R2, R16.reuse, R7 ;  /* 0x0000001002070219 */ /* 0x084fe40000010e07 */
[----:B---3--:R-:W-:Y:S02]  /*1280*/  @P0 SHF.L.W.U32.HI R2, R3, R16, R2 ;  /* 0x0000001003020219 */ /* 0x008fe40000010e02 */
[----:B------:R-:W-:Y:S02]  /*1290*/  ISETP.GE.AND P0, PT, R21, RZ, PT ;  /* 0x000000ff1500720c */ /* 0x000fe40003f06270 */
[C---:B------:R-:W-:Y:S02]  /*12a0*/  SHF.L.W.U32.HI R20, R2.reuse, 0x2, R7 ;  /* 0x0000000202147819 */ /* 0x040fe40000010e07 */
[----:B------:R-:W-:Y:S02]  /*12b0*/  SHF.L.U32 R2, R2, 0x2, RZ ;  /* 0x0000000202027819 */ /* 0x000fe400000006ff */
[----:B------:R-:W-:-:S02]  /*12c0*/  SHF.R.S32.HI R3, RZ, 0x1f, R20 ;  /* 0x0000001fff037819 */ /* 0x000fc40000011414 */
[----:B------:R-:W-:Y:S02]  /*12d0*/  SHF.R.U32.HI R7, RZ, 0x1e, R7 ;  /* 0x0000001eff077819 */ /* 0x000fe40000011607 */
[C---:B------:R-:W-:Y:S02]  /*12e0*/  LOP3.LUT R2, R3.reuse, R2, RZ, 0x3c, !PT ;  /* 0x0000000203027212 */ /* 0x040fe400078e3cff */
[----:B------:R-:W-:Y:S02]  /*12f0*/  LOP3.LUT R3, R3, R20, RZ, 0x3c, !PT ;  /* 0x0000001403037212 */ /* 0x000fe400078e3cff */
[C---:B------:R-:W-:Y:S02]  /*1300*/  LOP3.LUT R21, R20.reuse, R21, RZ, 0x3c, !PT ;  /* 0x0000001514157212 */ /* 0x040fe400078e3cff */
[----:B------:R-:W-:Y:S02]  /*1310*/  LEA.HI R20, R20, R7, RZ, 0x1 ;  /* 0x0000000714147211 */ /* 0x000fe400078f08ff */
[----:B------:R-:W1:Y:S01]  /*1320*/  I2F.F64.S64 R2, R2 ;  /* 0x0000000200027312 */ /* 0x000e620000301c00 */
[----:B------:R-:W-:-:S02]  /*1330*/  ISETP.GE.AND P1, PT, R21, RZ, PT ;  /* 0x000000ff1500720c */ /* 0x000fc40003f26270 */
[----:B------:R-:W-:-:S04]  /*1340*/  IADD3 R7, PT, PT, -R20, RZ, RZ ;  /* 0x000000ff14077210 */ /* 0x000fc80007ffe1ff */
[----:B------:R-:W-:Y:S01]  /*1350*/  @!P0 MOV R20, R7 ;  /* 0x0000000700148202 */ /* 0x000fe20000000f00 */
[----:B-1----:R-:W-:-:S10]  /*1360*/  DMUL R16, R2, UR4 ;  /* 0x0000000402107c28 */ /* 0x002fd40008000000 */
[----:B------:R-:W1:Y:S02]  /*1370*/  F2F.F32.F64 R16, R16 ;  /* 0x0000001000107310 */ /* 0x000e640000301000 */
[----:B01----:R-:W-:-:S07]  /*1380*/  FSEL R3, -R16, R16, !P1 ;  /* 0x0000001010037208 */ /* 0x003fce0004800100 */
.L_x_31:
[----:B------:R-:W-:Y:S05]  /*1390*/  BSYNC.RECONVERGENT B0 ;  /* 0x0000000000007941 */ /* 0x000fea0003800200 */
.L_x_30:
[----:B------:R-:W-:Y:S02]  /*13a0*/  HFMA2 R2, -RZ, RZ, 0.487060546875, -0.0625 ;  /* 0x37cbac00ff027431 */ /* 0x000fe400000001ff */
[----:B------:R-:W-:Y:S01]  /*13b0*/  FMUL R7, R3, R3 ;  /* 0x0000000303077220 */ /* 0x000fe20000400000 */
[----:B------:R-:W-:Y:S01]  /*13c0*/  LOP3.LUT R16, R20, 0x1, RZ, 0xc0, !PT ;  /* 0x0000000114107812 */ /* 0x000fe200078ec0ff */
[----:B------:R-:W-:Y:S01]  /*13d0*/  BSSY.RECONVERGENT B2, `(.L_x_33) ;  /* 0x000001c000027945 */ /* 0x000fe20003800200 */
[----:B------:R-:W-:Y:S02]  /*13e0*/  MOV R22, 0x3d2aaabb ;  /* 0x3d2aaabb00167802 */ /* 0x000fe40000000f00 */
[----:B------:R-:W-:Y:S02]  /*13f0*/  ISETP.NE.U32.AND P0, PT, R16, 0x1, PT ;  /* 0x000000011000780c */ /* 0x000fe40003f05070 */
[----:B------:R-:W-:Y:S01]  /*1400*/  MOV R17, 0x3effffff ;  /* 0x3effffff00117802 */ /* 0x000fe20000000f00 */
[----:B------:R-:W-:Y:S01]  /*1410*/  FFMA R2, R7, R2, -0.0013887860113754868507 ;  /* 0xbab607ed07027423 */ /* 0x000fe20000000002 */
[----:B------:R-:W-:-:S02]  /*1420*/  FSEL R22, R22, 0.0083327032625675201416, !P0 ;  /* 0x3c0885e416167808 */ /* 0x000fc40004000000 */
[----:B------:R-:W-:Y:S01]  /*1430*/  LOP3.LUT P1, RZ, R20, 0x2, RZ, 0xc0, !PT ;  /* 0x0000000214ff7812 */ /* 0x000fe2000782c0ff */
[----:B------:R-:W-:Y:S01]  /*1440*/  HFMA2 R20, -RZ, RZ, 1.32421875, -19.203125 ;  /* 0x3d4ccccdff147431 */ /* 0x000fe200000001ff */
[----:B------:R-:W-:Y:S02]  /*1450*/  FSEL R16, R2, -0.00019574658654164522886, !P0 ;  /* 0xb94d415302107808 */ /* 0x000fe40004000000 */
[----:B------:R-:W-:Y:S02]  /*1460*/  FSEL R2, R3, 1, P0 ;  /* 0x3f80000003027808 */ /* 0x000fe40000000000 */
[----:B------:R-:W-:Y:S01]  /*1470*/  FSEL R17, -R17, -0.16666662693023681641, !P0 ;  /* 0xbe2aaaa811117808 */ /* 0x000fe20004000100 */
[C---:B------:R-:W-:Y:S02]  /*1480*/  FFMA R16, R7.reuse, R16, R22 ;  /* 0x0000001007107223 */ /* 0x040fe40000000016 */
[C---:B------:R-:W-:Y:S02]  /*1490*/  FFMA R3, R7.reuse, R2, RZ ;  /* 0x0000000207037223 */ /* 0x040fe400000000ff */
[----:B------:R-:W-:-:S04]  /*14a0*/  FFMA R16, R7, R16, R17 ;  /* 0x0000001007107223 */ /* 0x000fc80000000011 */
[----:B------:R-:W-:Y:S01]  /*14b0*/  FFMA R2, R3, R16, R2 ;  /* 0x0000001003027223 */ /* 0x000fe20000000002 */
[----:B------:R-:W-:-:S03]  /*14c0*/  MOV R3, 0x41a00000 ;  /* 0x41a0000000037802 */ /* 0x000fc60000000f00 */
[----:B------:R-:W-:Y:S02]  /*14d0*/  @P1 FADD R2, RZ, -R2 ;  /* 0x80000002ff021221 */ /* 0x000fe40000000000 */
[----:B------:R-:W-:Y:S02]  /*14e0*/  FFMA R3, R20, -R3, 1 ;  /* 0x3f80000014037423 */ /* 0x000fe40000000803 */
[----:B------:R-:W-:Y:S02]  /*14f0*/  FADD R37, R2, 1 ;  /* 0x3f80000002257421 */ /* 0x000fe40000000000 */
[----:B------:R-:W-:Y:S02]  /*1500*/  FFMA R2, R3, R20, 0.050000000745058059692 ;  /* 0x3d4ccccd03027423 */ /* 0x000fe40000000014 */
[----:B------:R-:W0:Y:S02]  /*1510*/  FCHK P0, R37, 20 ;  /* 0x41a0000025007902 */ /* 0x000e240000000000 */
[----:B------:R-:W-:-:S04]  /*1520*/  FFMA R3, R37, R2, RZ ;  /* 0x0000000225037223 */ /* 0x000fc800000000ff */
[----:B------:R-:W-:-:S04]  /*1530*/  FFMA R7, R3, -20, R37 ;  /* 0xc1a0000003077823 */ /* 0x000fc80000000025 */
[----:B------:R-:W-:Y:S01]  /*1540*/  FFMA R2, R2, R7, R3 ;  /* 0x0000000702027223 */ /* 0x000fe20000000003 */
[----:B0-----:R-:W-:Y:S06]  /*1550*/  @!P0 BRA `(.L_x_34) ;  /* 0x00000000000c8947 */ /* 0x001fec0003800000 */
[----:B------:R-:W-:Y:S02]  /*1560*/  MOV R2, 0x41a00000 ;  /* 0x41a0000000027802 */ /* 0x000fe40000000f00 */
[----:B------:R-:W-:-:S07]  /*1570*/  MOV R28, 0x1590 ;  /* 0x00001590001c7802 */ /* 0x000fce0000000f00 */
[----:B------:R-:W-:Y:S05]  /*1580*/  CALL.REL.NOINC `($__internal_0_$__cuda_sm3x_div_rn_noftz_f32_slowpath) ;  /* 0x000000d8000c7944 */ /* 0x000fea0003c00000 */
.L_x_34:
[----:B------:R-:W-:Y:S05]  /*1590*/  BSYNC.RECONVERGENT B2 ;  /* 0x0000000000027941 */ /* 0x000fea0003800200 */
.L_x_33:
[----:B------:R-:W-:Y:S01]  /*15a0*/  FADD R5, R5, -0.25 ;  /* 0xbe80000005057421 */ /* 0x000fe20000000000 */
[----:B------:R-:W0:Y:S01]  /*15b0*/  LDCU UR4, c[0x0][0x3b8] ;  /* 0x00007700ff0477ac */ /* 0x000e220008000800 */
[----:B------:R-:W-:Y:S02]  /*15c0*/  BSSY.RECONVERGENT B0, `(.L_x_35) ;  /* 0x0000043000007945 */ /* 0x000fe40003800200 */
[----:B------:R-:W-:-:S04]  /*15d0*/  FMUL R20, R5, 6.2831854820251464844 ;  /* 0x40c90fdb05147820 */ /* 0x000fc80000400000 */
[C---:B------:R-:W-:Y:S01]  /*15e0*/  FMUL R7, R20.reuse, 0.63661974668502807617 ;  /* 0x3f22f98314077820 */ /* 0x040fe20000400000 */
[----:B------:R-:W-:-:S05]  /*15f0*/  FSETP.GE.AND P0, PT, |R20|, 105615, PT ;  /* 0x47ce47801400780b */ /* 0x000fca0003f06200 */
[----:B------:R-:W1:Y:S01]  /*1600*/  F2I.NTZ R7, R7 ;  /* 0x0000000700077305 */ /* 0x000e620000203100 */
[----:B0-----:R-:W-:-:S04]  /*1610*/  FMUL R2, R2, UR4 ;  /* 0x0000000402027c20 */ /* 0x001fc80008400000 */
[----:B------:R-:W-:Y:S01]  /*1620*/  FFMA R15, R2, 4, R15 ;  /* 0x40800000020f7823 */ /* 0x000fe2000000000f */
[----:B-1----:R-:W-:-:S05]  /*1630*/  I2FP.F32.S32 R3, R7 ;  /* 0x0000000700037245 */ /* 0x002fca0000201400 */
        /* <DEDUP_REMOVED lines=15> */
.L_x_37:
        /* <DEDUP_REMOVED lines=44> */
.L_x_36:
[----:B------:R-:W-:Y:S05]  /*19f0*/  BSYNC.RECONVERGENT B0 ;  /* 0x0000000000007941 */ /* 0x000fea0003800200 */
.L_x_35:
        /* <DEDUP_REMOVED lines=9> */
[----:B------:R-:W-:Y:S02]  /*1a90*/  LOP3.LUT P1, RZ, R7, 0x2, RZ, 0xc0, !PT ;  /* 0x0000000207ff7812 */ /* 0x000fe4000782c0ff */
[----:B------:R-:W-:Y:S02]  /*1aa0*/  FSEL R16, R5, -0.00019574658654164522886, !P0 ;  /* 0xb94d415305107808 */ /* 0x000fe40004000000 */
[----:B------:R-:W-:Y:S02]  /*1ab0*/  FSEL R2, R2, 1, P0 ;  /* 0x3f80000002027808 */ /* 0x000fe40000000000 */
[----:B------:R-:W-:Y:S01]  /*1ac0*/  FSEL R7, -R17, -0.16666662693023681641, !P0 ;  /* 0xbe2aaaa811077808 */ /* 0x000fe20004000100 */
[C---:B------:R-:W-:Y:S02]  /*1ad0*/  FFMA R16, R3.reuse, R16, R20 ;  /* 0x0000001003107223 */ /* 0x040fe40000000014 */
[C---:B------:R-:W-:Y:S02]  /*1ae0*/  FFMA R5, R3.reuse, R2, RZ ;  /* 0x0000000203057223 */ /* 0x040fe400000000ff */
[----:B------:R-:W-:Y:S01]  /*1af0*/  FFMA R7, R3, R16, R7 ;  /* 0x0000001003077223 */ /* 0x000fe20000000007 */
[----:B------:R-:W-:Y:S01]  /*1b00*/  HFMA2 R3, -RZ, RZ, 1.32421875, -19.203125 ;  /* 0x3d4ccccdff037431 */ /* 0x000fe200000001ff */
[----:B------:R-:W-:-:S02]  /*1b10*/  MOV R16, 0x41a00000 ;  /* 0x41a0000000107802 */ /* 0x000fc40000000f00 */
[----:B------:R-:W-:-:S04]  /*1b20*/  FFMA R2, R5, R7, R2 ;  /* 0x0000000705027223 */ /* 0x000fc80000000002 */
[----:B------:R-:W-:Y:S01]  /*1b30*/  @P1 FADD R2, RZ, -R2 ;  /* 0x80000002ff021221 */ /* 0x000fe20000000000 */
[----:B------:R-:W-:-:S03]  /*1b40*/  FFMA R16, R3, -R16, 1 ;  /* 0x3f80000003107423 */ /* 0x000fc60000000810 */
[----:B------:R-:W-:Y:S01]  /*1b50*/  FADD R37, R2, 1 ;  /* 0x3f80000002257421 */ /* 0x000fe20000000000 */
[----:B------:R-:W-:-:S03]  /*1b60*/  FFMA R2, R16, R3, 0.050000000745058059692 ;  /* 0x3d4ccccd10027423 */ /* 0x000fc60000000003 */
[----:B------:R-:W0:Y:S01]  /*1b70*/  FCHK P0, R37, 20 ;  /* 0x41a0000025007902 */ /* 0x000e220000000000 */
[----:B------:R-:W-:-:S04]  /*1b80*/  FFMA R3, R2, R37, RZ ;  /* 0x0000002502037223 */ /* 0x000fc800000000ff */
[----:B------:R-:W-:-:S04]  /*1b90*/  FFMA R16, R3, -20, R37 ;  /* 0xc1a0000003107823 */ /* 0x000fc80000000025 */
[----:B------:R-:W-:Y:S01]  /*1ba0*/  FFMA R2, R2, R16, R3 ;  /* 0x0000001002027223 */ /* 0x000fe20000000003 */
[----:B0-----:R-:W-:Y:S06]  /*1bb0*/  @!P0 BRA `(.L_x_39) ;  /* 0x00000000000c8947 */ /* 0x001fec0003800000 */
[----:B------:R-:W-:Y:S02]  /*1bc0*/  MOV R2, 0x41a00000 ;  /* 0x41a0000000027802 */ /* 0x000fe40000000f00 */
[----:B------:R-:W-:-:S07]  /*1bd0*/  MOV R28, 0x1bf0 ;  /* 0x00001bf0001c7802 */ /* 0x000fce0000000f00 */
[----:B------:R-:W-:Y:S05]  /*1be0*/  CALL.REL.NOINC `($__internal_0_$__cuda_sm3x_div_rn_noftz_f32_slowpath) ;  /* 0x000000d000747944 */ /* 0x000fea0003c00000 */
.L_x_39:
[----:B------:R-:W-:Y:S05]  /*1bf0*/  BSYNC.RECONVERGENT B2 ;  /* 0x0000000000027941 */ /* 0x000fea0003800200 */
.L_x_38:
[----:B------:R-:W-:Y:S01]  /*1c00*/  FADD R4, R4, -0.25 ;  /* 0xbe80000004047421 */ /* 0x000fe20000000000 */
[----:B------:R-:W0:Y:S01]  /*1c10*/  LDCU UR4, c[0x0][0x3bc] ;  /* 0x00007780ff0477ac */ /* 0x000e220008000800 */
[----:B------:R-:W-:Y:S02]  /*1c20*/  BSSY.RECONVERGENT B0, `(.L_x_40) ;  /* 0x0000043000007945 */ /* 0x000fe40003800200 */
[----:B------:R-:W-:-:S04]  /*1c30*/  FMUL R20, R4, 6.2831854820251464844 ;  /* 0x40c90fdb04147820 */ /* 0x000fc80000400000 */
[C---:B------:R-:W-:Y:S01]  /*1c40*/  FMUL R3, R20.reuse, 0.63661974668502807617 ;  /* 0x3f22f98314037820 */ /* 0x040fe20000400000 */
[----:B------:R-:W-:-:S03]  /*1c50*/  FSETP.GE.AND P0, PT, |R20|, 105615, PT ;  /* 0x47ce47801400780b */ /* 0x000fc60003f06200 */
        /* <DEDUP_REMOVED lines=19> */
.L_x_42:
        /* <DEDUP_REMOVED lines=36> */
[----:B0-----:R-:W-:Y:S02]  /*1fd0*/  LEA.HI R7, R5, R4, RZ, 0x1 ;  /* 0x0000000405077211 */ /* 0x001fe400078f08ff */
[----:B------:R-:W0:Y:S01]  /*1fe0*/  I2F.F64.S64 R2, R2 ;  /* 0x0000000200027312 */ /* 0x000e220000301c00 */
[----:B------:R-:W-:-:S02]  /*1ff0*/  ISETP.GE.AND P1, PT, R20, RZ, PT ;  /* 0x000000ff1400720c */ /* 0x000fc40003f26270 */
[----:B------:R-:W-:-:S04]  /*2000*/  IADD3 R4, PT, PT, -R7, RZ, RZ ;  /* 0x000000ff07047210 */ /* 0x000fc80007ffe1ff */
[----:B------:R-:W-:Y:S01]  /*2010*/  @!P0 MOV R7, R4 ;  /* 0x0000000400078202 */ /* 0x000fe20000000f00 */
[----:B0-----:R-:W-:-:S10]  /*2020*/  DMUL R16, R2, UR4 ;  /* 0x0000000402107c28 */ /* 0x001fd40008000000 */
[----:B------:R-:W0:Y:S02]  /*2030*/  F2F.F32.F64 R16, R16 ;  /* 0x0000001000107310 */ /* 0x000e240000301000 */
[----:B0-----:R-:W-:-:S07]  /*2040*/  FSEL R2, -R16, R16, !P1 ;  /* 0x0000001010027208 */ /* 0x001fce0004800100 */
.L_x_41:
[----:B------:R-:W-:Y:S05]  /*2050*/  BSYNC.RECONVERGENT B0 ;  /* 0x0000000000007941 */ /* 0x000fea0003800200 */
.L_x_40:
        /* <DEDUP_REMOVED lines=16> */
[----:B------:R-:W-:-:S03]  /*2160*/  HFMA2 R3, -RZ, RZ, 1.32421875, -19.203125 ;  /* 0x3d4ccccdff037431 */ /* 0x000fc600000001ff */
        /* <DEDUP_REMOVED lines=14> */
.L_x_44:
[----:B------:R-:W-:Y:S05]  /*2250*/  BSYNC.RECONVERGENT B2 ;  /* 0x0000000000027941 */ /* 0x000fea0003800200 */
.L_x_43:
[----:B------:R-:W0:Y:S01]  /*2260*/  LDCU UR4, c[0x0][0x3c0] ;  /* 0x00007800ff0477ac */ /* 0x000e220008000800 */
[-C--:B------:R-:W-:Y:S01]  /*2270*/  FSETP.GE.AND P2, PT, R14, R23.reuse, PT ;  /* 0x000000170e00720b */ /* 0x080fe20003f46000 */
[----:B------:R-:W-:Y:S01]  /*2280*/  FADD R4, -R23, R24 ;  /* 0x0000001817047221 */ /* 0x000fe20000000100 */
[----:B------:R-:W-:Y:S01]  /*2290*/  FSETP.GE.AND P1, PT, R12, R23, PT ;  /* 0x000000170c00720b */ /* 0x000fe20003f26000 */
[----:B------:R-:W-:Y:S01]  /*22a0*/  BSSY.RECONVERGENT B2, `(.L_x_45) ;  /* 0x0000068000027945 */ /* 0x000fe20003800200 */
[----:B------:R-:W-:Y:S01]  /*22b0*/  FSETP.GTU.AND P3, PT, R14, R24, PT ;  /* 0x000000180e00720b */ /* 0x000fe20003f6c000 */
[C-C-:B------:R-:W-:Y:S01]  /*22c0*/  FFMA R15, R4.reuse, R15, R23.reuse ;  /* 0x0000000f040f7223 */ /* 0x140fe20000000017 */
[----:B------:R-:W-:Y:S01]  /*22d0*/  FFMA R13, R4, R13, R23 ;  /* 0x0000000d040d7223 */ /* 0x000fe20000000017 */
[----:B------:R-:W-:-:S06]  /*22e0*/  FSETP.GE.AND P0, PT, R6, R23, PT ;  /* 0x000000170600720b */ /* 0x000fcc0003f06000 */
[----:B------:R-:W-:Y:S02]  /*22f0*/  @P2 FSEL R14, R15, R14, !P3 ;  /* 0x0000000e0f0e2208 */ /* 0x000fe40005800000 */
[-C--:B------:R-:W-:Y:S01]  /*2300*/  FSETP.GTU.AND P2, PT, R12, R24.reuse, PT ;  /* 0x000000180c00720b */ /* 0x080fe20003f4c000 */
[----:B0-----:R-:W-:Y:S01]  /*2310*/  FMUL R3, R2, UR4 ;  /* 0x0000000402037c20 */ /* 0x001fe20008400000 */
[----:B------:R-:W-:Y:S02]  /*2320*/  FSETP.GTU.AND P3, PT, R6, R24, PT ;  /* 0x000000180600720b */ /* 0x000fe40003f6c000 */
[----:B------:R-:W-:Y:S01]  /*2330*/  @P1 FSEL R12, R13, R12, !P2 ;  /* 0x0000000c0d0c1208 */ /* 0x000fe20005000000 */
[----:B------:R-:W-:Y:S01]  /*2340*/  FFMA R0, R3, 4, R0 ;  /* 0x4080000003007823 */ /* 0x000fe20000000000 */
[----:B------:R-:W-:Y:S02]  /*2350*/  FSETP.GT.AND P1, PT, R14, RZ, PT ;  /* 0x000000ff0e00720b */ /* 0x000fe40003f24000 */
[----:B------:R-:W-:Y:S01]  /*2360*/  MOV R5, R12 ;  /* 0x0000000c00057202 */ /* 0x000fe20000000f00 */
[----:B------:R-:W-:Y:S01]  /*2370*/  FFMA R3, R4, R0, R23 ;  /* 0x0000000004037223 */ /* 0x000fe20000000017 */
[----:B------:R-:W-:-:S04]  /*2380*/  MOV R2, R14 ;  /* 0x0000000e00027202 */ /* 0x000fc80000000f00 */
[----:B------:R-:W-:-:S04]  /*2390*/  @P0 FSEL R6, R3, R6, !P3 ;  /* 0x0000000603060208 */ /* 0x000fc80005800000 */
[----:B------:R-:W-:Y:S01]  /*23a0*/  MOV R0, R6 ;  /* 0x0000000600007202 */ /* 0x000fe20000000f00 */
[----:B------:R-:W-:Y:S06]  /*23b0*/  @!P1 BRA `(.L_x_46) ;  /* 0x0000000400589947 */ /* 0x000fec0003800000 */
[----:B------:R-:W0:Y:S01]  /*23c0*/  LDC R7, c[0x0][0x3d0] ;  /* 0x0000f400ff077b82 */ /* 0x000e220000000800 */
[----:B------:R-:W-:Y:S01]  /*23d0*/  BSSY.RECONVERGENT B3, `(.L_x_47) ;  /* 0x000000e000037945 */ /* 0x000fe20003800200 */
[----:B0-----:R-:W0:Y:S08]  /*23e0*/  MUFU.RCP R2, R7 ;  /* 0x0000000700027308 */ /* 0x001e300000001000 */
[----:B------:R-:W1:Y:S01]  /*23f0*/  FCHK P0, R14, R7 ;  /* 0x000000070e007302 */ /* 0x000e620000000000 */
[----:B0-----:R-:W-:-:S04]  /*2400*/  FFMA R3, R2, -R7, 1 ;  /* 0x3f80000002037423 */ /* 0x001fc80000000807 */
[----:B------:R-:W-:-:S04]  /*2410*/  FFMA R3, R2, R3, R2 ;  /* 0x0000000302037223 */ /* 0x000fc80000000002 */
[----:B------:R-:W-:-:S04]  /*2420*/  FFMA R2, R14, R3, RZ ;  /* 0x000000030e027223 */ /* 0x000fc800000000ff */
[----:B------:R-:W-:-:S04]  /*2430*/  FFMA R6, R2, -R7, R14 ;  /* 0x8000000702067223 */ /* 0x000fc8000000000e */
[----:B------:R-:W-:Y:S01]  /*2440*/  FFMA R2, R3, R6, R2 ;  /* 0x0000000603027223 */ /* 0x000fe20000000002 */
[----:B-1----:R-:W-:Y:S06]  /*2450*/  @!P0 BRA `(.L_x_48) ;  /* 0x0000000000148947 */ /* 0x002fec0003800000 */
[----:B------:R-:W0:Y:S01]  /*2460*/  LDCU UR4, c[0x0][0x3d0] ;  /* 0x00007a00ff0477ac */ /* 0x000e220008000800 */
[----:B------:R-:W-:Y:S02]  /*2470*/  MOV R37, R14 ;  /* 0x0000000e00257202 */ /* 0x000fe40000000f00 */
[----:B------:R-:W-:Y:S02]  /*2480*/  MOV R28, 0x24b0 ;  /* 0x000024b0001c7802 */ /* 0x000fe40000000f00 */
[----:B0-----:R-:W-:-:S07]  /*2490*/  MOV R2, UR4 ;  /* 0x0000000400027c02 */ /* 0x001fce0008000f00 */
[----:B------:R-:W-:Y:S05]  /*24a0*/  CALL.REL.NOINC `($__internal_0_$__cuda_sm3x_div_rn_noftz_f32_slowpath) ;  /* 0x000000c800447944 */ /* 0x000fea0003c00000 */
.L_x_48:
[----:B------:R-:W-:Y:S05]  /*24b0*/  BSYNC.RECONVERGENT B3 ;  /* 0x0000000000037941 */ /* 0x000fea0003800200 */
.L_x_47:
[----:B------:R-:W0:Y:S01]  /*24c0*/  LDC R6, c[0x0][0x3ac] ;  /* 0x0000eb00ff067b82 */ /* 0x000e220000000800 */
[----:B------:R-:W-:Y:S01]  /*24d0*/  HFMA2 R15, -RZ, RZ, 1.5048828125, 33.21875 ;  /* 0x3e055027ff0f7431 */ /* 0x000fe200000001ff */
[----:B------:R-:W-:Y:S01]  /*24e0*/  BSSY.RECONVERGENT B3, `(.L_x_49) ;  /* 0x0000042000037945 */ /* 0x000fe20003800200 */
[----:B0-----:R-:W-:-:S04]  /*24f0*/  FMUL R3, R6, 2.7182817459106445312 ;  /* 0x402df85406037820 */ /* 0x001fc80000400000 */
[----:B------:R-:W-:-:S04]  /*2500*/  FFMA R3, R6, 2.7182817459106445312, R3 ;  /* 0x402df85406037823 */ /* 0x000fc80000000003 */
[C---:B------:R-:W-:Y:S01]  /*2510*/  FADD R7, R3.reuse, 1 ;  /* 0x3f80000003077421 */ /* 0x040fe20000000000 */
[----:B------:R-:W-:-:S04]  /*2520*/  FFMA R3, R3, R2, 1 ;  /* 0x3f80000003037423 */ /* 0x000fc80000000002 */
[----:B------:R-:W-:Y:S02]  /*2530*/  FSETP.GEU.AND P0, PT, R7, 1.175494350822287508e-38, PT ;  /* 0x008000000700780b */ /* 0x000fe40003f0e000 */
[----:B------:R-:W-:-:S11]  /*2540*/  FSETP.GEU.AND P1, PT, R3, 1.175494350822287508e-38, PT ;  /* 0x008000000300780b */ /* 0x000fd60003f2e000 */
[----:B------:R-:W-:Y:S02]  /*2550*/  @!P0 FMUL R7, R7, 8388608 ;  /* 0x4b00000007078820 */ /* 0x000fe40000400000 */
[----:B------:R-:W-:-:S03]  /*2560*/  @!P1 FMUL R3, R3, 8388608 ;  /* 0x4b00000003039820 */ /* 0x000fc60000400000 */
[----:B------:R-:W-:Y:S02]  /*2570*/  IADD3 R6, PT, PT, R7, -0x3f2aaaab, RZ ;  /* 0xc0d5555507067810 */ /* 0x000fe40007ffe0ff */
[----:B------:R-:W-:Y:S02]  /*2580*/  IADD3 R12, PT, PT, R3, -0x3f2aaaab, RZ ;  /* 0xc0d55555030c7810 */ /* 0x000fe40007ffe0ff */
[----:B------:R-:W-:Y:S02]  /*2590*/  LOP3.LUT R20, R6, 0xff800000, RZ, 0xc0, !PT ;  /* 0xff80000006147812 */ /* 0x000fe400078ec0ff */
[----:B------:R-:W-:Y:S02]  /*25a0*/  LOP3.LUT R12, R12, 0xff800000, RZ, 0xc0, !PT ;  /* 0xff8000000c0c7812 */ /* 0x000fe400078ec0ff */
[-C--:B------:R-:W-:Y:S02]  /*25b0*/  IADD3 R13, PT, PT, R7, -R20.reuse, RZ ;  /* 0x80000014070d7210 */ /* 0x080fe40007ffe0ff */
[----:B------:R-:W-:-:S02]  /*25c0*/  I2FP.F32.S32 R17, R20 ;  /* 0x0000001400117245 */ /* 0x000fc40000201400 */
[----:B------:R-:W-:Y:S01]  /*25d0*/  MOV R20, 0x7f800000 ;  /* 0x7f80000000147802 */ /* 0x000fe20000000f00 */
[----:B------:R-:W-:-:S04]  /*25e0*/  FADD R13, R13, -1 ;  /* 0xbf8000000d0d7421 */ /* 0x000fc80000000000 */
[----:B------:R-:W-:-:S04]  /*25f0*/  FFMA R6, R13, -R15, 0.14084610342979431152 ;  /* 0x3e1039f60d067423 */ /* 0x000fc8000000080f */
[----:B------:R-:W-:-:S04]  /*2600*/  FFMA R6, R13, R6, -0.12148627638816833496 ;  /* 0xbdf8cdcc0d067423 */ /* 0x000fc80000000006 */
[----:B------:R-:W-:-:S04]  /*2610*/  FFMA R6, R13, R6, 0.13980610668659210205 ;  /* 0x3e0f29550d067423 */ /* 0x000fc80000000006 */
[----:B------:R-:W-:Y:S01]  /*2620*/  FFMA R16, R13, R6, -0.16684235632419586182 ;  /* 0xbe2ad8b90d107423 */ /* 0x000fe20000000006 */
[-C--:B------:R-:W-:Y:S02]  /*2630*/  IADD3 R6, PT, PT, R3, -R12.reuse, RZ ;  /* 0x8000000c03067210 */ /* 0x080fe40007ffe0ff */
[----:B------:R-:W-:Y:S01]  /*2640*/  I2FP.F32.S32 R12, R12 ;  /* 0x0000000c000c7245 */ /* 0x000fe20000201400 */
[C---:B------:R-:W-:Y:S02]  /*2650*/  FFMA R16, R13.reuse, R16, 0.20012299716472625732 ;  /* 0x3e4ced0b0d107423 */ /* 0x040fe40000000010 */
[----:B------:R-:W-:Y:S02]  /*2660*/  FADD R6, R6, -1 ;  /* 0xbf80000006067421 */ /* 0x000fe40000000000 */
[----:B------:R-:W-:Y:S02]  /*2670*/  FFMA R16, R13, R16, -0.24999669194221496582 ;  /* 0xbe7fff220d107423 */ /* 0x000fe40000000010 */
[----:B------:R-:W-:-:S02]  /*2680*/  FFMA R15, R6, -R15, 0.14084610342979431152 ;  /* 0x3e1039f6060f7423 */ /* 0x000fc4000000080f */
[----:B------:R-:W-:Y:S01]  /*2690*/  FFMA R22, R13, R16, 0.33333182334899902344 ;  /* 0x3eaaaa780d167423 */ /* 0x000fe20000000010 */
[----:B------:R-:W-:Y:S01]  /*26a0*/  FSEL R16, RZ, -23, P0 ;  /* 0xc1b80000ff107808 */ /* 0x000fe20000000000 */
[C---:B------:R-:W-:Y:S01]  /*26b0*/  FFMA R15, R6.reuse, R15, -0.12148627638816833496 ;  /* 0xbdf8cdcc060f7423 */ /* 0x040fe2000000000f */
[----:B------:R-:W-:Y:S01]  /*26c0*/  ISETP.GT.U32.AND P0, PT, R7, 0x7f7fffff, PT ;  /* 0x7f7fffff0700780c */ /* 0x000fe20003f04070 */
[----:B------:R-:W-:Y:S02]  /*26d0*/  FFMA R22, R13, R22, -0.5 ;  /* 0xbf0000000d167423 */ /* 0x000fe40000000016 */
[C---:B------:R-:W-:Y:S01]  /*26e0*/  FFMA R15, R6.reuse, R15, 0.13980610668659210205 ;  /* 0x3e0f2955060f7423 */ /* 0x040fe2000000000f */
[----:B------:R-:W-:Y:S01]  /*26f0*/  FFMA R16, R17, 1.1920928955078125e-07, R16 ;  /* 0x3400000011107823 */ /* 0x000fe20000000010 */
[----:B------:R-:W-:Y:S02]  /*2700*/  FMUL R22, R13, R22 ;  /* 0x000000160d167220 */ /* 0x000fe40000400000 */
[----:B------:R-:W-:-:S02]  /*2710*/  FFMA R15, R6, R15, -0.16684235632419586182 ;  /* 0xbe2ad8b9060f7423 */ /* 0x000fc4000000000f */
[----:B------:R-:W-:Y:S02]  /*2720*/  FFMA R13, R13, R22, R13 ;  /* 0x000000160d0d7223 */ /* 0x000fe4000000000d */
[----:B------:R-:W-:Y:S02]  /*2730*/  FFMA R15, R6, R15, 0.20012299716472625732 ;  /* 0x3e4ced0b060f7423 */ /* 0x000fe4000000000f */
[----:B------:R-:W-:Y:S01]  /*2740*/  FFMA R16, R16, 0.69314718246459960938, R13 ;  /* 0x3f31721810107823 */ /* 0x000fe2000000000d */
[C---:B------:R-:W-:Y:S01]  /*2750*/  @P0 FFMA R16, R7.reuse, R20, +INF ;  /* 0x7f80000007100423 */ /* 0x040fe20000000014 */
[C---:B------:R-:W-:Y:S01]  /*2760*/  FFMA R15, R6.reuse, R15, -0.24999669194221496582 ;  /* 0xbe7fff22060f7423 */ /* 0x040fe2000000000f */
[----:B------:R-:W-:Y:S02]  /*2770*/  FSETP.NEU.AND P0, PT, R7, RZ, PT ;  /* 0x000000ff0700720b */ /* 0x000fe40003f0d000 */
[----:B------:R-:W-:Y:S01]  /*2780*/  FSEL R7, RZ, -23, P1 ;  /* 0xc1b80000ff077808 */ /* 0x000fe20000800000 */
[----:B------:R-:W-:Y:S01]  /*2790*/  FFMA R15, R6, R15, 0.33333182334899902344 ;  /* 0x3eaaaa78060f7423 */ /* 0x000fe2000000000f */
[----:B------:R-:W-:-:S02]  /*27a0*/  FSEL R16, R16, -INF , P0 ;  /* 0xff80000010107808 */ /* 0x000fc40000000000 */
[----:B------:R-:W-:Y:S01]  /*27b0*/  ISETP.GT.U32.AND P0, PT, R3, 0x7f7fffff, PT ;  /* 0x7f7fffff0300780c */ /* 0x000fe20003f04070 */
[----:B------:R-:W-:Y:S01]  /*27c0*/  FFMA R15, R6, R15, -0.5 ;  /* 0xbf000000060f7423 */ /* 0x000fe2000000000f */
[----:B------:R-:W-:Y:S01]  /*27d0*/  FFMA R7, R12, 1.1920928955078125e-07, R7 ;  /* 0x340000000c077823 */ /* 0x000fe20000000007 */
[----:B------:R-:W0:Y:S02]  /*27e0*/  MUFU.RCP R13, R16 ;  /* 0x00000010000d7308 */ /* 0x000e240000001000 */
[----:B------:R-:W-:-:S04]  /*27f0*/  FMUL R15, R6, R15 ;  /* 0x0000000f060f7220 */ /* 0x000fc80000400000 */
[----:B------:R-:W-:-:S04]  /*2800*/  FFMA R6, R6, R15, R6 ;  /* 0x0000000f06067223 */ /* 0x000fc80000000006 */
[----:B------:R-:W-:Y:S01]  /*2810*/  FFMA R37, R7, 0.69314718246459960938, R6 ;  /* 0x3f31721807257823 */ /* 0x000fe20000000006 */
[C---:B------:R-:W-:Y:S01]  /*2820*/  @P0 FFMA R37, R3.reuse, R20, +INF ;  /* 0x7f80000003250423 */ /* 0x040fe20000000014 */
[----:B------:R-:W-:-:S04]  /*2830*/  FSETP.NEU.AND P0, PT, R3, RZ, PT ;  /* 0x000000ff0300720b */ /* 0x000fc80003f0d000 */
[----:B------:R-:W-:Y:S01]  /*2840*/  FSEL R37, R37, -INF , P0 ;  /* 0xff80000025257808 */ /* 0x000fe20000000000 */
[----:B0-----:R-:W-:-:S04]  /*2850*/  FFMA R6, -R16, R13, 1 ;  /* 0x3f80000010067423 */ /* 0x001fc8000000010d */
[----:B------:R-:W-:Y:S01]  /*2860*/  FFMA R12, R13, R6, R13 ;  /* 0x000000060d0c7223 */ /* 0x000fe2000000000d */
[----:B------:R-:W-:Y:S02]  /*2870*/  FADD R6, R2, R2 ;  /* 0x0000000202067221 */ /* 0x000fe40000000000 */
[----:B------:R-:W0:Y:S01]  /*2880*/  FCHK P0, R37, R16 ;  /* 0x0000001025007302 */ /* 0x000e220000000000 */
[----:B------:R-:W-:-:S04]  /*2890*/  FFMA R3, R37, R12, RZ ;  /* 0x0000000c25037223 */ /* 0x000fc800000000ff */
[----:B------:R-:W-:-:S04]  /*28a0*/  FFMA R7, -R16, R3, R37 ;  /* 0x0000000310077223 */ /* 0x000fc80000000125 */
[----:B------:R-:W-:Y:S01]  /*28b0*/  FFMA R2, R12, R7, R3 ;  /* 0x000000070c027223 */ /* 0x000fe20000000003 */
[----:B0-----:R-:W-:Y:S06]  /*28c0*/  @!P0 BRA `(.L_x_50) ;  /* 0x00000000000c8947 */ /* 0x001fec0003800000 */
[----:B------:R-:W-:Y:S02]  /*28d0*/  MOV R2, R16 ;  /* 0x0000001000027202 */ /* 0x000fe40000000f00 */
[----:B------:R-:W-:-:S07]  /*28e0*/  MOV R28, 0x2900 ;  /* 0x00002900001c7802 */ /* 0x000fce0000000f00 */
[----:B------:R-:W-:Y:S05]  /*28f0*/  CALL.REL.NOINC `($__internal_0_$__cuda_sm3x_div_rn_noftz_f32_slowpath) ;  /* 0x000000c400307944 */ /* 0x000fea0003c00000 */
.L_x_50:
[----:B------:R-:W-:Y:S05]  /*2900*/  BSYNC.RECONVERGENT B3 ;  /* 0x0000000000037941 */ /* 0x000fea0003800200 */
.L_x_49:
[----:B------:R-:W-:-:S07]  /*2910*/  FADD R2, R6, -R2 ;  /* 0x8000000206027221 */ /* 0x000fce0000000000 */
.L_x_46:
[----:B------:R-:W-:Y:S05]  /*2920*/  BSYNC.RECONVERGENT B2 ;  /* 0x0000000000027941 */ /* 0x000fea0003800200 */
.L_x_45:
[----:B------:R-:W0:Y:S01]  /*2930*/  LDCU UR4, c[0x0][0x3ac] ;  /* 0x00007580ff0477ac */ /* 0x000e220008000800 */
[----:B------:R-:W1:Y:S01]  /*2940*/  LDC R12, c[0x0][0x3d0] ;  /* 0x0000f400ff0c7b82 */ /* 0x000e620000000800 */
[----:B------:R-:W-:Y:S01]  /*2950*/  FADD R3, -R2, 1 ;  /* 0x3f80000002037421 */ /* 0x000fe20000000100 */
[----:B------:R-:W-:Y:S01]  /*2960*/  FSETP.GT.AND P2, PT, R5, RZ, PT ;  /* 0x000000ff0500720b */ /* 0x000fe20003f44000 */
[----:B------:R-:W-:Y:S01]  /*2970*/  BSSY.RECONVERGENT B2, `(.L_x_51) ;  /* 0x000005e000027945 */ /* 0x000fe20003800200 */
[----:B------:R-:W-:Y:S02]  /*2980*/  MOV R7, R5 ;  /* 0x0000000500077202 */ /* 0x000fe40000000f00 */
[----:B0-----:R-:W-:Y:S01]  /*2990*/  FSETP.LT.AND P0, PT, RZ, UR4, PT ;  /* 0x00000004ff007c0b */ /* 0x001fe2000bf01000 */
[----:B------:R-:W-:-:S04]  /*29a0*/  FFMA R3, R3, UR4, R2 ;  /* 0x0000000403037c23 */ /* 0x000fc80008000002 */
[-C--:B-1----:R-:W-:Y:S01]  /*29b0*/  FMUL R3, R3, R12.reuse ;  /* 0x0000000c03037220 */ /* 0x082fe20000400000 */
[----:B------:R-:W-:-:S07]  /*29c0*/  FSETP.GEU.AND P1, PT, R14, R12, PT ;  /* 0x0000000c0e00720b */ /* 0x000fce0003f2e000 */
[----:B------:R-:W-:-:S04]  /*29d0*/  @P0 FSEL R14, R3, R14, !P1 ;  /* 0x0000000e030e0208 */ /* 0x000fc80004800000 */
[----:B------:R-:W-:Y:S01]  /*29e0*/  MOV R6, R14 ;  /* 0x0000000e00067202 */ /* 0x000fe20000000f00 */
[----:B------:R-:W-:Y:S06]  /*29f0*/  @!P2 BRA `(.L_x_52) ;  /* 0x000000040054a947 */ /* 0x000fec0003800000 */
[----:B------:R-:W0:Y:S01]  /*2a00*/  MUFU.RCP R3, R12 ;  /* 0x0000000c00037308 */ /* 0x000e220000001000 */
[----:B------:R-:W-:Y:S07]  /*2a10*/  BSSY.RECONVERGENT B3, `(.L_x_53) ;  /* 0x000000d000037945 */ /* 0x000fee0003800200 */
        /* <DEDUP_REMOVED lines=12> */
.L_x_54:
[----:B------:R-:W-:Y:S05]  /*2ae0*/  BSYNC.RECONVERGENT B3 ;  /* 0x0000000000037941 */ /* 0x000fea0003800200 */
.L_x_53:
        /* <DEDUP_REMOVED lines=8> */
[----:B------:R-:W-:Y:S02]  /*2b70*/  FSETP.GEU.AND P1, PT, R3, 1.175494350822287508e-38, PT ;  /* 0x008000000300780b */ /* 0x000fe40003f2e000 */
[----:B------:R-:W-:-:S09]  /*2b80*/  FSEL R15, RZ, -23, P0 ;  /* 0xc1b80000ff0f7808 */ /* 0x000fd20000000000 */
[----:B------:R-:W-:Y:S02]  /*2b90*/  @!P0 FMUL R12, R12, 8388608 ;  /* 0x4b0000000c0c8820 */ /* 0x000fe40000400000 */
[----:B------:R-:W-:-:S03]  /*2ba0*/  @!P1 FMUL R3, R3, 8388608 ;  /* 0x4b00000003039820 */ /* 0x000fc60000400000 */
[C---:B------:R-:W-:Y:S02]  /*2bb0*/  IADD3 R7, PT, PT, R12.reuse, -0x3f2aaaab, RZ ;  /* 0xc0d555550c077810 */ /* 0x040fe40007ffe0ff */
[----:B------:R-:W-:Y:S02]  /*2bc0*/  ISETP.GT.U32.AND P0, PT, R12, 0x7f7fffff, PT ;  /* 0x7f7fffff0c00780c */ /* 0x000fe40003f04070 */
[----:B------:R-:W-:-:S04]  /*2bd0*/  LOP3.LUT R17, R7, 0xff800000, RZ, 0xc0, !PT ;  /* 0xff80000007117812 */ /* 0x000fc800078ec0ff */
[----:B------:R-:W-:-:S05]  /*2be0*/  IADD3 R13, PT, PT, R12, -R17, RZ ;  /* 0x800000110c0d7210 */ /* 0x000fca0007ffe0ff */
[----:B------:R-:W-:-:S04]  /*2bf0*/  FADD R13, R13, -1 ;  /* 0xbf8000000d0d7421 */ /* 0x000fc80000000000 */
[----:B------:R-:W-:-:S04]  /*2c00*/  FFMA R14, R13, -R22, 0.14084610342979431152 ;  /* 0x3e1039f60d0e7423 */ /* 0x000fc80000000816 */
[----:B------:R-:W-:Y:S01]  /*2c10*/  FFMA R16, R13, R14, -0.12148627638816833496 ;  /* 0xbdf8cdcc0d107423 */ /* 0x000fe2000000000e */
[----:B------:R-:W-:-:S03]  /*2c20*/  IADD3 R14, PT, PT, R3, -0x3f2aaaab, RZ ;  /* 0xc0d55555030e7810 */ /* 0x000fc60007ffe0ff */
[----:B------:R-:W-:Y:S01]  /*2c30*/  FFMA R16, R13, R16, 0.13980610668659210205 ;  /* 0x3e0f29550d107423 */ /* 0x000fe20000000010 */
[----:B------:R-:W-:-:S03]  /*2c40*/  LOP3.LUT R14, R14, 0xff800000, RZ, 0xc0, !PT ;  /* 0xff8000000e0e7812 */ /* 0x000fc600078ec0ff */
[----:B------:R-:W-:Y:S01]  /*2c50*/  FFMA R16, R13, R16, -0.16684235632419586182 ;  /* 0xbe2ad8b90d107423 */ /* 0x000fe20000000010 */
[-C--:B------:R-:W-:Y:S02]  /*2c60*/  IADD3 R7, PT, PT, R3, -R14.reuse, RZ ;  /* 0x8000000e03077210 */ /* 0x080fe40007ffe0ff */
[----:B------:R-:W-:Y:S01]  /*2c70*/  I2FP.F32.S32 R14, R14 ;  /* 0x0000000e000e7245 */ /* 0x000fe20000201400 */
[----:B------:R-:W-:Y:S02]  /*2c80*/  FFMA R16, R13, R16, 0.20012299716472625732 ;  /* 0x3e4ced0b0d107423 */ /* 0x000fe40000000010 */
[----:B------:R-:W-:Y:S02]  /*2c90*/  FADD R7, R7, -1 ;  /* 0xbf80000007077421 */ /* 0x000fe40000000000 */
[----:B------:R-:W-:Y:S02]  /*2ca0*/  FFMA R20, R13, R16, -0.24999669194221496582 ;  /* 0xbe7fff220d147423 */ /* 0x000fe40000000010 */
[----:B------:R-:W-:-:S02]  /*2cb0*/  FFMA R16, R7, -R22, 0.14084610342979431152 ;  /* 0x3e1039f607107423 */ /* 0x000fc40000000816 */
[----:B------:R-:W-:Y:S02]  /*2cc0*/  FFMA R20, R13, R20, 0.33333182334899902344 ;  /* 0x3eaaaa780d147423 */ /* 0x000fe40000000014 */
[----:B------:R-:W-:Y:S02]  /*2cd0*/  FFMA R16, R7, R16, -0.12148627638816833496 ;  /* 0xbdf8cdcc07107423 */ /* 0x000fe40000000010 */
[----:B------:R-:W-:Y:S01]  /*2ce0*/  FFMA R22, R13, R20, -0.5 ;  /* 0xbf0000000d167423 */ /* 0x000fe20000000014 */
[----:B------:R-:W-:Y:S01]  /*2cf0*/  I2FP.F32.S32 R20, R17 ;  /* 0x0000001100147245 */ /* 0x000fe20000201400 */
[----:B------:R-:W-:Y:S01]  /*2d00*/  FFMA R16, R7, R16, 0.13980610668659210205 ;  /* 0x3e0f295507107423 */ /* 0x000fe20000000010 */
[----:B------:R-:W-:Y:S01]  /*2d10*/  MOV R17, 0x7f800000 ;  /* 0x7f80000000117802 */ /* 0x000fe20000000f00 */
[----:B------:R-:W-:Y:S02]  /*2d20*/  FMUL R22, R13, R22 ;  /* 0x000000160d167220 */ /* 0x000fe40000400000 */
[----:B------:R-:W-:Y:S01]  /*2d30*/  FFMA R16, R7, R16, -0.16684235632419586182 ;  /* 0xbe2ad8b907107423 */ /* 0x000fe20000000010 */
[----:B------:R-:W-:Y:S01]  /*2d40*/  FFMA R15, R20, 1.1920928955078125e-07, R15 ;  /* 0x34000000140f7823 */ /* 0x000fe2000000000f */
[----:B------:R-:W-:Y:S01]  /*2d50*/  FFMA R22, R13, R22, R13 ;  /* 0x000000160d167223 */ /* 0x000fe2000000000d */
[----:B------:R-:W-:Y:S01]  /*2d60*/  FSEL R13, RZ, -23, P1 ;  /* 0xc1b80000ff0d7808 */ /* 0x000fe20000800000 */
[----:B------:R-:W-:-:S02]  /*2d70*/  FFMA R16, R7, R16, 0.20012299716472625732 ;  /* 0x3e4ced0b07107423 */ /* 0x000fc40000000010 */
[----:B------:R-:W-:Y:S01]  /*2d80*/  FFMA R15, R15, 0.69314718246459960938, R22 ;  /* 0x3f3172180f0f7823 */ /* 0x000fe20000000016 */
[C---:B------:R-:W-:Y:S01]  /*2d90*/  @P0 FFMA R15, R12.reuse, R17, +INF ;  /* 0x7f8000000c0f0423 */ /* 0x040fe20000000011 */
[C---:B------:R-:W-:Y:S01]  /*2da0*/  FFMA R16, R7.reuse, R16, -0.24999669194221496582 ;  /* 0xbe7fff2207107423 */ /* 0x040fe20000000010 */
[----:B------:R-:W-:Y:S01]  /*2db0*/  FSETP.NEU.AND P0, PT, R12, RZ, PT ;  /* 0x000000ff0c00720b */ /* 0x000fe20003f0d000 */
[----:B------:R-:W-:Y:S02]  /*2dc0*/  FFMA R13, R14, 1.1920928955078125e-07, R13 ;  /* 0x340000000e0d7823 */ /* 0x000fe4000000000d */
[----:B------:R-:W-:Y:S01]  /*2dd0*/  FFMA R16, R7, R16, 0.33333182334899902344 ;  /* 0x3eaaaa7807107423 */ /* 0x000fe20000000010 */
[----:B------:R-:W-:Y:S02]  /*2de0*/  FSEL R12, R15, -INF , P0 ;  /* 0xff8000000f0c7808 */ /* 0x000fe40000000000 */
[----:B------:R-:W-:Y:S01]  /*2df0*/  ISETP.GT.U32.AND P0, PT, R3, 0x7f7fffff, PT ;  /* 0x7f7fffff0300780c */ /* 0x000fe20003f04070 */
[C---:B------:R-:W-:Y:S01]  /*2e00*/  FFMA R16, R7.reuse, R16, -0.5 ;  /* 0xbf00000007107423 */ /* 0x040fe20000000010 */
[----:B------:R-:W0:Y:S03]  /*2e10*/  MUFU.RCP R15, R12 ;  /* 0x0000000c000f7308 */ /* 0x000e260000001000 */
[----:B------:R-:W-:-:S04]  /*2e20*/  FMUL R16, R7, R16 ;  /* 0x0000001007107220 */ /* 0x000fc80000400000 */
[----:B------:R-:W-:Y:S01]  /*2e30*/  FFMA R16, R7, R16, R7 ;  /* 0x0000001007107223 */ /* 0x000fe20000000007 */
[----:B------:R-:W-:-:S03]  /*2e40*/  FADD R7, R2, R2 ;  /* 0x0000000202077221 */ /* 0x000fc60000000000 */
[----:B------:R-:W-:Y:S01]  /*2e50*/  FFMA R37, R13, 0.69314718246459960938, R16 ;  /* 0x3f3172180d257823 */ /* 0x000fe20000000010 */
[C---:B------:R-:W-:Y:S01]  /*2e60*/  @P0 FFMA R37, R3.reuse, R17, +INF ;  /* 0x7f80000003250423 */ /* 0x040fe20000000011 */
[----:B------:R-:W-:-:S04]  /*2e70*/  FSETP.NEU.AND P0, PT, R3, RZ, PT ;  /* 0x000000ff0300720b */ /* 0x000fc80003f0d000 */
[----:B------:R-:W-:Y:S01]  /*2e80*/  FSEL R37, R37, -INF , P0 ;  /* 0xff80000025257808 */ /* 0x000fe20000000000 */
[----:B0-----:R-:W-:-:S04]  /*2e90*/  FFMA R14, -R12, R15, 1 ;  /* 0x3f8000000c0e7423 */ /* 0x001fc8000000010f */
[----:B------:R-:W-:-:S03]  /*2ea0*/  FFMA R14, R15, R14, R15 ;  /* 0x0000000e0f0e7223 */ /* 0x000fc6000000000f */
        /* <DEDUP_REMOVED lines=8> */
.L_x_56:
[----:B------:R-:W-:Y:S05]  /*2f30*/  BSYNC.RECONVERGENT B3 ;  /* 0x0000000000037941 */ /* 0x000fea0003800200 */
.L_x_55:
[----:B------:R-:W-:-:S07]  /*2f40*/  FADD R7, R7, -R2 ;  /* 0x8000000207077221 */ /* 0x000fce0000000000 */
.L_x_52:
[----:B------:R-:W-:Y:S05]  /*2f50*/  BSYNC.RECONVERGENT B2 ;  /* 0x0000000000027941 */ /* 0x000fea0003800200 */
.L_x_51:
[----:B------:R-:W0:Y:S01]  /*2f60*/  LDCU UR4, c[0x0][0x3b0] ;  /* 0x00007600ff0477ac */ /* 0x000e220008000800 */
[----:B------:R-:W1:Y:S01]  /*2f70*/  LDC R13, c[0x0][0x3d0] ;  /* 0x0000f400ff0d7b82 */ /* 0x000e620000000800 */
[----:B------:R-:W-:Y:S01]  /*2f80*/  FSETP.GT.AND P2, PT, R0, RZ, PT ;  /* 0x000000ff0000720b */ /* 0x000fe20003f44000 */
[----:B------:R-:W-:Y:S01]  /*2f90*/  FADD R2, -R7, 1 ;  /* 0x3f80000007027421 */ /* 0x000fe20000000100 */
[----:B------:R-:W-:Y:S01]  /*2fa0*/  BSSY.RECONVERGENT B2, `(.L_x_57) ;  /* 0x000005d000027945 */ /* 0x000fe20003800200 */
[----:B0-----:R-:W-:Y:S02]  /*2fb0*/  FSETP.LT.AND P0, PT, RZ, UR4, PT ;  /* 0x00000004ff007c0b */ /* 0x001fe4000bf01000 */
[----:B------:R-:W-:Y:S01]  /*2fc0*/  FFMA R2, R2, UR4, R7 ;  /* 0x0000000402027c23 */ /* 0x000fe20008000007 */
[----:B------:R-:W-:-:S03]  /*2fd0*/  MOV R7, R0 ;  /* 0x0000000000077202 */ /* 0x000fc60000000f00 */
[-C--:B-1----:R-:W-:Y:S01]  /*2fe0*/  FMUL R2, R2, R13.reuse ;  /* 0x0000000d02027220 */ /* 0x082fe20000400000 */
[----:B------:R-:W-:-:S06]  /*2ff0*/  FSETP.GEU.AND P1, PT, R5, R13, PT ;  /* 0x0000000d0500720b */ /* 0x000fcc0003f2e000 */
[----:B------:R-:W-:Y:S01]  /*3000*/  @P0 FSEL R5, R2, R5, !P1 ;  /* 0x0000000502050208 */ /* 0x000fe20004800000 */
        /* <DEDUP_REMOVED lines=15> */
.L_x_60:
[----:B------:R-:W-:Y:S05]  /*3100*/  BSYNC.RECONVERGENT B3 ;  /* 0x0000000000037941 */ /* 0x000fea0003800200 */
.L_x_59:
        /* <DEDUP_REMOVED lines=68> */
.L_x_62:
[----:B------:R-:W-:Y:S05]  /*3550*/  BSYNC.RECONVERGENT B3 ;  /* 0x0000000000037941 */ /* 0x000fea0003800200 */
.L_x_61:
[----:B------:R-:W-:-:S07]  /*3560*/  FADD R7, R7, -R2 ;  /* 0x8000000207077221 */ /* 0x000fce0000000000 */
.L_x_58:
[----:B------:R-:W-:Y:S05]  /*3570*/  BSYNC.RECONVERGENT B2 ;  /* 0x0000000000027941 */ /* 0x000fea0003800200 */
.L_x_57:
[----:B------:R-:W0:Y:S01]  /*3580*/  LDC R13, c[0x0][0x3d0] ;  /* 0x0000f400ff0d7b82 */ /* 0x000e220000000800 */
[----:B------:R-:W1:Y:S01]  /*3590*/  LDCU UR4, c[0x0][0x3b4] ;  /* 0x00007680ff0477ac */ /* 0x000e620008000800 */
[----:B------:R-:W-:Y:S01]  /*35a0*/  FADD R2, -R7, 1 ;  /* 0x3f80000007027421 */ /* 0x000fe20000000100 */
[----:B------:R-:W-:Y:S01]  /*35b0*/  BSSY.RECONVERGENT B2, `(.L_x_63) ;  /* 0x0000013000027945 */ /* 0x000fe20003800200 */
[----:B-1----:R-:W-:Y:S02]  /*35c0*/  FSETP.LT.AND P0, PT, RZ, UR4, PT ;  /* 0x00000004ff007c0b */ /* 0x002fe4000bf01000 */
[----:B------:R-:W-:Y:S01]  /*35d0*/  FFMA R2, R2, UR4, R7 ;  /* 0x0000000402027c23 */ /* 0x000fe20008000007 */
[----:B0-----:R-:W0:Y:S03]  /*35e0*/  MUFU.RCP R12, R13 ;  /* 0x0000000d000c7308 */ /* 0x001e260000001000 */
[-C--:B------:R-:W-:Y:S01]  /*35f0*/  FMUL R7, R2, R13.reuse ;  /* 0x0000000d02077220 */ /* 0x080fe20000400000 */
[----:B------:R-:W-:-:S04]  /*3600*/  FSETP.GEU.AND P2, PT, R0, R13, PT ;  /* 0x0000000d0000720b */ /* 0x000fc80003f4e000 */
[----:B------:R-:W1:Y:S02]  /*3610*/  FCHK P1, R6, R13 ;  /* 0x0000000d06007302 */ /* 0x000e640000020000 */
[----:B------:R-:W-:Y:S01]  /*3620*/  @P0 FSEL R0, R7, R0, !P2 ;  /* 0x0000000007000208 */ /* 0x000fe20005000000 */
        /* <DEDUP_REMOVED lines=11> */
.L_x_64:
[----:B------:R-:W-:Y:S05]  /*36e0*/  BSYNC.RECONVERGENT B2 ;  /* 0x0000000000027941 */ /* 0x000fea0003800200 */
.L_x_63:
[----:B------:R-:W0:Y:S01]  /*36f0*/  LDCU UR4, c[0x0][0x3d0] ;  /* 0x00007a00ff0477ac */ /* 0x000e220008000800 */
[----:B------:R-:W1:Y:S01]  /*3700*/  LDC R7, c[0x0][0x3ac] ;  /* 0x0000eb00ff077b82 */ /* 0x000e620000000800 */
[----:B------:R-:W-:Y:S01]  /*3710*/  FADD R3, -R2, 1 ;  /* 0x3f80000002037421 */ /* 0x000fe20000000100 */
[----:B------:R-:W-:Y:S01]  /*3720*/  BSSY.RECONVERGENT B2, `(.L_x_65) ;  /* 0x0000052000027945 */ /* 0x000fe20003800200 */
[----:B0-----:R-:W-:-:S04]  /*3730*/  MOV R13, UR4 ;  /* 0x00000004000d7c02 */ /* 0x001fc80008000f00 */
[----:B------:R-:W-:Y:S01]  /*3740*/  FSETP.GEU.AND P0, PT, R6, R13, PT ;  /* 0x0000000d0600720b */ /* 0x000fe20003f0e000 */
[----:B-1----:R-:W-:-:S03]  /*3750*/  FADD R22, R7, R7 ;  /* 0x0000000707167221 */ /* 0x002fc60000000000 */
[----:B------:R-:W-:Y:S01]  /*3760*/  FSETP.GEU.OR P0, PT, R7, RZ, P0 ;  /* 0x000000ff0700720b */ /* 0x000fe2000070e400 */
[----:B------:R-:W-:-:S12]  /*3770*/  FFMA R3, R22, R3, R2 ;  /* 0x0000000316037223 */ /* 0x000fd80000000002 */
[----:B------:R-:W-:Y:S05]  /*3780*/  @P0 BRA `(.L_x_66) ;  /* 0x00000004002c0947 */ /* 0x000fea0003800000 */
[----:B------:R-:W-:Y:S01]  /*3790*/  MOV R2, R3 ;  /* 0x0000000300027202 */ /* 0x000fe20000000f00 */
[----:B------:R-:W-:Y:S03]  /*37a0*/  BSSY.RECONVERGENT B3, `(.L_x_67) ;  /* 0x0000046000037945 */ /* 0x000fe60003800200 */
[----:B------:R-:W-:-:S13]  /*37b0*/  FSETP.GE.AND P0, PT, R2, RZ, PT ;  /* 0x000000ff0200720b */ /* 0x000fda0003f06000 */
[----:B------:R-:W-:Y:S05]  /*37c0*/  @!P0 BRA `(.L_x_68) ;  /* 0x00000004000c8947 */ /* 0x000fea0003800000 */
[----:B------:R-:W-:Y:S01]  /*37d0*/  FMUL R7, R7, 2.7182817459106445312 ;  /* 0x402df85407077820 */ /* 0x000fe20000400000 */
[----:B------:R-:W-:Y:S01]  /*37e0*/  HFMA2 R17, -RZ, RZ, 1.5048828125, 33.21875 ;  /* 0x3e055027ff117431 */ /* 0x000fe200000001ff */
[----:B------:R-:W-:Y:S02]  /*37f0*/  BSSY.RECONVERGENT B4, `(.L_x_68) ;  /* 0x0000040000047945 */ /* 0x000fe40003800200 */
[----:B------:R-:W-:-:S04]  /*3800*/  FMUL R7, R7, -2 ;  /* 0xc000000007077820 */ /* 0x000fc80000400000 */
[----:B------:R-:W-:Y:S01]  /*3810*/  FADD R3, R7, 1 ;  /* 0x3f80000007037421 */ /* 0x000fe20000000000 */
        /* <DEDUP_REMOVED lines=17> */
[----:B------:R-:W-:-:S03]  /*3930*/  IADD3 R6, PT, PT, R2, -R7, RZ ;  /* 0x8000000702067210 */ /* 0x000fc60007ffe0ff */
[----:B------:R-:W-:Y:S02]  /*3940*/  FFMA R13, R12, R13, 0.20012299716472625732 ;  /* 0x3e4ced0b0c0d7423 */ /* 0x000fe4000000000d */
[----:B------:R-:W-:Y:S02]  /*3950*/  FADD R6, R6, -1 ;  /* 0xbf80000006067421 */ /* 0x000fe40000000000 */
[----:B------:R-:W-:Y:S02]  /*3960*/  FFMA R15, R12, R13, -0.24999669194221496582 ;  /* 0xbe7fff220c0f7423 */ /* 0x000fe4000000000d */
[----:B------:R-:W-:Y:S02]  /*3970*/  FFMA R13, R6, -R17, 0.14084610342979431152 ;  /* 0x3e1039f6060d7423 */ /* 0x000fe40000000811 */
[----:B------:R-:W-:Y:S02]  /*3980*/  FFMA R15, R12, R15, 0.33333182334899902344 ;  /* 0x3eaaaa780c0f7423 */ /* 0x000fe4000000000f */
[----:B------:R-:W-:-:S02]  /*3990*/  FFMA R13, R6, R13, -0.12148627638816833496 ;  /* 0xbdf8cdcc060d7423 */ /* 0x000fc4000000000d */
        /* <DEDUP_REMOVED lines=8> */
[----:B------:R-:W-:Y:S01]  /*3a20*/  I2FP.F32.S32 R12, R7 ;  /* 0x00000007000c7245 */ /* 0x000fe20000201400 */
[----:B------:R-:W-:-:S02]  /*3a30*/  FFMA R13, R6, R13, 0.20012299716472625732 ;  /* 0x3e4ced0b060d7423 */ /* 0x000fc4000000000d */
[----:B------:R-:W-:Y:S01]  /*3a40*/  FFMA R14, R14, 0.69314718246459960938, R17 ;  /* 0x3f3172180e0e7823 */ /* 0x000fe20000000011 */
[C---:B------:R-:W-:Y:S01]  /*3a50*/  @P0 FFMA R14, R3.reuse, R16, +INF ;  /* 0x7f800000030e0423 */ /* 0x040fe20000000010 */
[C---:B------:R-:W-:Y:S01]  /*3a60*/  FFMA R13, R6.reuse, R13, -0.24999669194221496582 ;  /* 0xbe7fff22060d7423 */ /* 0x040fe2000000000d */
[----:B------:R-:W-:Y:S02]  /*3a70*/  FSETP.NEU.AND P0, PT, R3, RZ, PT ;  /* 0x000000ff0300720b */ /* 0x000fe40003f0d000 */
[----:B------:R-:W-:Y:S01]  /*3a80*/  FSEL R3, RZ, -23, P1 ;  /* 0xc1b80000ff037808 */ /* 0x000fe20000800000 */
[----:B------:R-:W-:Y:S01]  /*3a90*/  FFMA R13, R6, R13, 0.33333182334899902344 ;  /* 0x3eaaaa78060d7423 */ /* 0x000fe2000000000d */
[----:B------:R-:W-:Y:S02]  /*3aa0*/  FSEL R14, R14, -INF , P0 ;  /* 0xff8000000e0e7808 */ /* 0x000fe40000000000 */
        /* <DEDUP_REMOVED lines=20> */
.L_x_69:
[----:B------:R-:W-:Y:S05]  /*3bf0*/  BSYNC.RECONVERGENT B4 ;  /* 0x0000000000047941 */ /* 0x000fea0003800200 */
.L_x_68:
[----:B------:R-:W-:Y:S05]  /*3c00*/  BSYNC.RECONVERGENT B3 ;  /* 0x0000000000037941 */ /* 0x000fea0003800200 */
.L_x_67:
[----:B------:R-:W0:Y:S02]  /*3c10*/  LDCU UR4, c[0x0][0x3d0] ;  /* 0x00007a00ff0477ac */ /* 0x000e240008000800 */
[----:B0-----:R-:W-:-:S05]  /*3c20*/  MOV R13, UR4 ;  /* 0x00000004000d7c02 */ /* 0x001fca0008000f00 */
[----:B------:R-:W-:-:S07]  /*3c30*/  FMUL R6, R2, R13 ;  /* 0x0000000d02067220 */ /* 0x000fce0000400000 */
.L_x_66:
[----:B------:R-:W-:Y:S05]  /*3c40*/  BSYNC.RECONVERGENT B2 ;  /* 0x0000000000027941 */ /* 0x000fea0003800200 */
.L_x_65:
        /* <DEDUP_REMOVED lines=14> */
.L_x_71:
[----:B------:R-:W-:Y:S05]  /*3d30*/  BSYNC.RECONVERGENT B2 ;  /* 0x0000000000027941 */ /* 0x000fea0003800200 */
.L_x_70:
        /* <DEDUP_REMOVED lines=21> */
[----:B------:R-:W-:-:S11]  /*3e90*/  FSETP.GEU.AND P1, PT, R2, 1.175494350822287508e-38, PT ;  /* 0x008000000200780b */ /* 0x000fd60003f2e000 */
[----:B------:R-:W-:Y:S02]  /*3ea0*/  @!P0 FMUL R3, R3, 8388608 ;  /* 0x4b00000003038820 */ /* 0x000fe40000400000 */
[----:B------:R-:W-:-:S03]  /*3eb0*/  @!P1 FMUL R2, R2, 8388608 ;  /* 0x4b00000002029820 */ /* 0x000fc60000400000 */
[----:B------:R-:W-:-:S04]  /*3ec0*/  IADD3 R5, PT, PT, R3, -0x3f2aaaab, RZ ;  /* 0xc0d5555503057810 */ /* 0x000fc80007ffe0ff */
[----:B------:R-:W-:-:S04]  /*3ed0*/  LOP3.LUT R16, R5, 0xff800000, RZ, 0xc0, !PT ;  /* 0xff80000005107812 */ /* 0x000fc800078ec0ff */
[-C--:B------:R-:W-:Y:S02]  /*3ee0*/  IADD3 R12, PT, PT, R3, -R16.reuse, RZ ;  /* 0x80000010030c7210 */ /* 0x080fe40007ffe0ff */
[----:B------:R-:W-:-:S03]  /*3ef0*/  I2FP.F32.S32 R16, R16 ;  /* 0x0000001000107245 */ /* 0x000fc60000201400 */
        /* <DEDUP_REMOVED lines=8> */
[C---:B------:R-:W-:Y:S02]  /*3f80*/  FFMA R13, R12.reuse, R13, 0.20012299716472625732 ;  /* 0x3e4ced0b0c0d7423 */ /* 0x040fe4000000000d */
[----:B------:R-:W-:Y:S02]  /*3f90*/  FADD R7, R7, -1 ;  /* 0xbf80000007077421 */ /* 0x000fe40000000000 */
[C---:B------:R-:W-:Y:S02]  /*3fa0*/  FFMA R13, R12.reuse, R13, -0.24999669194221496582 ;  /* 0xbe7fff220c0d7423 */ /* 0x040fe4000000000d */
[C---:B------:R-:W-:Y:S02]  /*3fb0*/  FFMA R14, R7.reuse, -R14, 0.14084610342979431152 ;  /* 0x3e1039f6070e7423 */ /* 0x040fe4000000080e */
[C---:B------:R-:W-:Y:S01]  /*3fc0*/  FFMA R15, R12.reuse, R13, 0.33333182334899902344 ;  /* 0x3eaaaa780c0f7423 */ /* 0x040fe2000000000d */
[----:B------:R-:W-:Y:S01]  /*3fd0*/  FSEL R13, RZ, -23, P0 ;  /* 0xc1b80000ff0d7808 */ /* 0x000fe20000000000 */
[----:B------:R-:W-:Y:S01]  /*3fe0*/  FFMA R14, R7, R14, -0.12148627638816833496 ;  /* 0xbdf8cdcc070e7423 */ /* 0x000fe2000000000e */
[----:B------:R-:W-:Y:S01]  /*3ff0*/  ISETP.GT.U32.AND P0, PT, R3, 0x7f7fffff, PT ;  /* 0x7f7fffff0300780c */ /* 0x000fe20003f04070 */
[----:B------:R-:W-:-:S02]  /*4000*/  FFMA R15, R12, R15, -0.5 ;  /* 0xbf0000000c0f7423 */ /* 0x000fc4000000000f */
[C---:B------:R-:W-:Y:S01]  /*4010*/  FFMA R14, R7.reuse, R14, 0.13980610668659210205 ;  /* 0x3e0f2955070e7423 */ /* 0x040fe2000000000e */
[----:B------:R-:W-:Y:S01]  /*4020*/  FFMA R13, R16, 1.1920928955078125e-07, R13 ;  /* 0x34000000100d7823 */ /* 0x000fe2000000000d */
[C---:B------:R-:W-:Y:S02]  /*4030*/  FMUL R15, R12.reuse, R15 ;  /* 0x0000000f0c0f7220 */ /* 0x040fe40000400000 */
[C---:B------:R-:W-:Y:S02]  /*4040*/  FFMA R14, R7.reuse, R14, -0.16684235632419586182 ;  /* 0xbe2ad8b9070e7423 */ /* 0x040fe4000000000e */
[----:B------:R-:W-:Y:S01]  /*4050*/  FFMA R12, R12, R15, R12 ;  /* 0x0000000f0c0c7223 */ /* 0x000fe2000000000c */
[----:B------:R-:W-:Y:S01]  /*4060*/  MOV R15, 0x7f800000 ;  /* 0x7f800000000f7802 */ /* 0x000fe20000000f00 */
[----:B------:R-:W-:Y:S02]  /*4070*/  FFMA R14, R7, R14, 0.20012299716472625732 ;  /* 0x3e4ced0b070e7423 */ /* 0x000fe4000000000e */
[----:B------:R-:W-:-:S02]  /*4080*/  FFMA R12, R13, 0.69314718246459960938, R12 ;  /* 0x3f3172180d0c7823 */ /* 0x000fc4000000000c */
[----:B------:R-:W-:Y:S01]  /*4090*/  FFMA R14, R7, R14, -0.24999669194221496582 ;  /* 0xbe7fff22070e7423 */ /* 0x000fe2000000000e */
[C---:B------:R-:W-:Y:S01]  /*40a0*/  @P0 FFMA R12, R3.reuse, R15, +INF ;  /* 0x7f800000030c0423 */ /* 0x040fe2000000000f */
[----:B------:R-:W-:Y:S02]  /*40b0*/  FSETP.NEU.AND P0, PT, R3, RZ, PT ;  /* 0x000000ff0300720b */ /* 0x000fe40003f0d000 */
[C---:B------:R-:W-:Y:S01]  /*40c0*/  FFMA R14, R7.reuse, R14, 0.33333182334899902344 ;  /* 0x3eaaaa78070e7423 */ /* 0x040fe2000000000e */
[----:B------:R-:W-:Y:S02]  /*40d0*/  FSEL R3, RZ, -23, P1 ;  /* 0xc1b80000ff037808 */ /* 0x000fe40000800000 */
[----:B------:R-:W-:Y:S01]  /*40e0*/  FSEL R16, R12, -INF , P0 ;  /* 0xff8000000c107808 */ /* 0x000fe20000000000 */
[C---:B------:R-:W-:Y:S01]  /*40f0*/  FFMA R14, R7.reuse, R14, -0.5 ;  /* 0xbf000000070e7423 */ /* 0x040fe2000000000e */
[----:B------:R-:W-:Y:S02]  /*4100*/  ISETP.GT.U32.AND P0, PT, R2, 0x7f7fffff, PT ;  /* 0x7f7fffff0200780c */ /* 0x000fe40003f04070 */
[----:B------:R-:W-:Y:S01]  /*4110*/  I2FP.F32.S32 R12, R5 ;  /* 0x00000005000c7245 */ /* 0x000fe20000201400 */
[C---:B------:R-:W-:Y:S01]  /*4120*/  FMUL R14, R7.reuse, R14 ;  /* 0x0000000e070e7220 */ /* 0x040fe20000400000 */
[----:B------:R-:W0:Y:S03]  /*4130*/  MUFU.RCP R13, R16 ;  /* 0x00000010000d7308 */ /* 0x000e260000001000 */
[----:B------:R-:W-:Y:S01]  /*4140*/  FFMA R3, R12, 1.1920928955078125e-07, R3 ;  /* 0x340000000c037823 */ /* 0x000fe20000000003 */
        /* <DEDUP_REMOVED lines=15> */
.L_x_76:
[----:B------:R-:W-:Y:S05]  /*4240*/  BSYNC.RECONVERGENT B4 ;  /* 0x0000000000047941 */ /* 0x000fea0003800200 */
.L_x_75:
[----:B------:R-:W-:Y:S05]  /*4250*/  BSYNC.RECONVERGENT B3 ;  /* 0x0000000000037941 */ /* 0x000fea0003800200 */
.L_x_74:
[----:B------:R-:W0:Y:S02]  /*4260*/  LDCU UR4, c[0x0][0x3d0] ;  /* 0x00007a00ff0477ac */ /* 0x000e240008000800 */
[----:B0-----:R-:W-:-:S05]  /*4270*/  MOV R13, UR4 ;  /* 0x00000004000d7c02 */ /* 0x001fca0008000f00 */
[----:B------:R-:W-:-:S07]  /*4280*/  FMUL R5, R2, R13 ;  /* 0x0000000d02057220 */ /* 0x000fce0000400000 */
.L_x_73:
[----:B------:R-:W-:Y:S05]  /*4290*/  BSYNC.RECONVERGENT B2 ;  /* 0x0000000000027941 */ /* 0x000fea0003800200 */
.L_x_72:
        /* <DEDUP_REMOVED lines=14> */
.L_x_78:
[----:B------:R-:W-:Y:S05]  /*4380*/  BSYNC.RECONVERGENT B2 ;  /* 0x0000000000027941 */ /* 0x000fea0003800200 */
.L_x_77:
[----:B------:R-:W0:Y:S01]  /*4390*/  LDC R7, c[0x0][0x3b4] ;  /* 0x0000ed00ff077b82 */ /* 0x000e220000000800 */
[----:B------:R-:W1:Y:S01]  /*43a0*/  LDCU UR4, c[0x0][0x3d0] ;  /* 0x00007a00ff0477ac */ /* 0x000e620008000800 */
[----:B------:R-:W-:Y:S01]  /*43b0*/  FADD R3, -R2, 1 ;  /* 0x3f80000002037421 */ /* 0x000fe20000000100 */
[----:B------:R-:W-:Y:S01]  /*43c0*/  BSSY.RECONVERGENT B2, `(.L_x_79) ;  /* 0x0000051000027945 */ /* 0x000fe20003800200 */
[----:B-1----:R-:W-:-:S04]  /*43d0*/  FSETP.GEU.AND P0, PT, R0, UR4, PT ;  /* 0x0000000400007c0b */ /* 0x002fc8000bf0e000 */
[C---:B0-----:R-:W-:Y:S01]  /*43e0*/  FSETP.GEU.OR P0, PT, R7.reuse, RZ, P0 ;  /* 0x000000ff0700720b */ /* 0x041fe2000070e400 */
[----:B------:R-:W-:-:S04]  /*43f0*/  FADD R20, R7, R7 ;  /* 0x0000000707147221 */ /* 0x000fc80000000000 */
[----:B------:R-:W-:-:S08]  /*4400*/  FFMA R3, R20, R3, R2 ;  /* 0x0000000314037223 */ /* 0x000fd00000000002 */
        /* <DEDUP_REMOVED lines=32> */
[----:B------:R-:W-:Y:S01]  /*4610*/  FFMA R17, R12, R15, 0.33333182334899902344 ;  /* 0x3eaaaa780c117423 */ /* 0x000fe2000000000f */
[----:B------:R-:W-:Y:S01]  /*4620*/  FSEL R15, RZ, -23, P0 ;  /* 0xc1b80000ff0f7808 */ /* 0x000fe20000000000 */
[----:B------:R-:W-:Y:S01]  /*4630*/  FFMA R13, R2, R13, -0.12148627638816833496 ;  /* 0xbdf8cdcc020d7423 */ /* 0x000fe2000000000d */
[----:B------:R-:W-:Y:S01]  /*4640*/  ISETP.GT.U32.AND P0, PT, R3, 0x7f7fffff, PT ;  /* 0x7f7fffff0300780c */ /* 0x000fe20003f04070 */
[----:B------:R-:W-:Y:S02]  /*4650*/  FFMA R17, R12, R17, -0.5 ;  /* 0xbf0000000c117423 */ /* 0x000fe40000000011 */
[----:B------:R-:W-:Y:S01]  /*4660*/  FFMA R13, R2, R13, 0.13980610668659210205 ;  /* 0x3e0f2955020d7423 */ /* 0x000fe2000000000d */
[----:B------:R-:W-:Y:S01]  /*4670*/  FFMA R14, R14, 1.1920928955078125e-07, R15 ;  /* 0x340000000e0e7823 */ /* 0x000fe2000000000f */
[----:B------:R-:W-:Y:S02]  /*4680*/  FMUL R17, R12, R17 ;  /* 0x000000110c117220 */ /* 0x000fe40000400000 */
[----:B------:R-:W-:-:S02]  /*4690*/  FFMA R13, R2, R13, -0.16684235632419586182 ;  /* 0xbe2ad8b9020d7423 */ /* 0x000fc4000000000d */
[----:B------:R-:W-:Y:S01]  /*46a0*/  FFMA R17, R12, R17, R12 ;  /* 0x000000110c117223 */ /* 0x000fe2000000000c */
[----:B------:R-:W-:Y:S01]  /*46b0*/  MOV R12, 0x7f800000 ;  /* 0x7f800000000c7802 */ /* 0x000fe20000000f00 */
[----:B------:R-:W-:Y:S02]  /*46c0*/  FFMA R13, R2, R13, 0.20012299716472625732 ;  /* 0x3e4ced0b020d7423 */ /* 0x000fe4000000000d */
[----:B------:R-:W-:Y:S02]  /*46d0*/  FFMA R14, R14, 0.69314718246459960938, R17 ;  /* 0x3f3172180e0e7823 */ /* 0x000fe40000000011 */
[C---:B------:R-:W-:Y:S01]  /*46e0*/  FFMA R13, R2.reuse, R13, -0.24999669194221496582 ;  /* 0xbe7fff22020d7423 */ /* 0x040fe2000000000d */
[C---:B------:R-:W-:Y:S01]  /*46f0*/  @P0 FFMA R14, R3.reuse, R12, +INF ;  /* 0x7f800000030e0423 */ /* 0x040fe2000000000c */
[----:B------:R-:W-:Y:S02]  /*4700*/  FSETP.NEU.AND P0, PT, R3, RZ, PT ;  /* 0x000000ff0300720b */ /* 0x000fe40003f0d000 */
[----:B------:R-:W-:Y:S01]  /*4710*/  FFMA R13, R2, R13, 0.33333182334899902344 ;  /* 0x3eaaaa78020d7423 */ /* 0x000fe2000000000d */
[----:B------:R-:W-:-:S02]  /*4720*/  FSEL R3, RZ, -23, P1 ;  /* 0xc1b80000ff037808 */ /* 0x000fc40000800000 */
[----:B------:R-:W-:Y:S01]  /*4730*/  FSEL R14, R14, -INF , P0 ;  /* 0xff8000000e0e7808 */ /* 0x000fe20000000000 */
[----:B------:R-:W-:Y:S01]  /*4740*/  FFMA R13, R2, R13, -0.5 ;  /* 0xbf000000020d7423 */ /* 0x000fe2000000000d */
[----:B------:R-:W-:Y:S01]  /*4750*/  ISETP.GT.U32.AND P0, PT, R0, 0x7f7fffff, PT ;  /* 0x7f7fffff0000780c */ /* 0x000fe20003f04070 */
[----:B------:R-:W-:Y:S01]  /*4760*/  FFMA R3, R16, 1.1920928955078125e-07, R3 ;  /* 0x3400000010037823 */ /* 0x000fe20000000003 */
[----:B------:R-:W0:Y:S01]  /*4770*/  MUFU.RCP R15, R14 ;  /* 0x0000000e000f7308 */ /* 0x000e220000001000 */
[----:B------:R-:W-:-:S04]  /*4780*/  FMUL R13, R2, R13 ;  /* 0x0000000d020d7220 */ /* 0x000fc80000400000 */
[----:B------:R-:W-:-:S04]  /*4790*/  FFMA R2, R2, R13, R2 ;  /* 0x0000000d02027223 */ /* 0x000fc80000000002 */
[----:B------:R-:W-:Y:S02]  /*47a0*/  FFMA R37, R3, 0.69314718246459960938, R2 ;  /* 0x3f31721803257823 */ /* 0x000fe40000000002 */
        /* <DEDUP_REMOVED lines=13> */
[----:B------:R-:W-:-:S07]  /*4880*/  MOV R0, R2 ;  /* 0x0000000200007202 */ /* 0x000fce0000000f00 */
.L_x_83:
[----:B------:R-:W-:Y:S05]  /*4890*/  BSYNC.RECONVERGENT B4 ;  /* 0x0000000000047941 */ /* 0x000fea0003800200 */
.L_x_82:
[----:B------:R-:W-:Y:S05]  /*48a0*/  BSYNC.RECONVERGENT B3 ;  /* 0x0000000000037941 */ /* 0x000fea0003800200 */
.L_x_81:
[----:B------:R-:W0:Y:S02]  /*48b0*/  LDCU UR4, c[0x0][0x3d0] ;  /* 0x00007a00ff0477ac */ /* 0x000e240008000800 */
[----:B0-----:R-:W-:-:S07]  /*48c0*/  FMUL R0, R0, UR4 ;  /* 0x0000000400007c20 */ /* 0x001fce0008400000 */
.L_x_80:
[----:B------:R-:W-:Y:S05]  /*48d0*/  BSYNC.RECONVERGENT B2 ;  /* 0x0000000000027941 */ /* 0x000fea0003800200 */
.L_x_79:
[----:B------:R-:W0:Y:S01]  /*48e0*/  LDC R7, c[0x0][0x3c4] ;  /* 0x0000f100ff077b82 */ /* 0x000e220000000800 */
[----:B------:R-:W1:Y:S01]  /*48f0*/  LDCU UR4, c[0x0][0x3d4] ;  /* 0x00007a80ff0477ac */ /* 0x000e620008000800 */
[----:B------:R-:W-:Y:S01]  /*4900*/  BSSY.RECONVERGENT B2, `(.L_x_84) ;  /* 0x0000062000027945 */ /* 0x000fe20003800200 */
[----:B-1----:R-:W-:-:S04]  /*4910*/  MOV R2, UR4 ;  /* 0x0000000400027c02 */ /* 0x002fc80008000f00 */
[----:B------:R-:W-:Y:S02]  /*4920*/  FSETP.GEU.AND P0, PT, R2, 1, PT ;  /* 0x3f8000000200780b */ /* 0x000fe40003f0e000 */
[----:B0-----:R-:W-:-:S04]  /*4930*/  FSETP.GT.AND P1, PT, R7, RZ, PT ;  /* 0x000000ff0700720b */ /* 0x001fc80003f24000 */
[----:B------:R-:W-:-:S04]  /*4940*/  FSETP.LEU.OR P1, PT, R6, R2, !P1 ;  /* 0x000000020600720b */ /* 0x000fc80004f2b400 */
[----:B------:R-:W-:-:S13]  /*4950*/  FSETP.GEU.OR P1, PT, R2, 1, P1 ;  /* 0x3f8000000200780b */ /* 0x000fda0000f2e400 */
[----:B------:R-:W-:Y:S05]  /*4960*/  @P1 BRA `(.L_x_85) ;  /* 0x00000004006c1947 */ /* 0x000fea0003800000 */
[----:B------:R-:W0:Y:S01]  /*4970*/  MUFU.RCP R12, R25 ;  /* 0x00000019000c7308 */ /* 0x000e220000001000 */
[----:B------:R-:W-:Y:S01]  /*4980*/  FADD R37, R6, -R2 ;  /* 0x8000000206257221 */ /* 0x000fe20000000000 */
[----:B------:R-:W-:Y:S01]  /*4990*/  HFMA2 R6, -RZ, RZ, 2, 0 ;  /* 0x40000000ff067431 */ /* 0x000fe200000001ff */
[----:B------:R-:W-:Y:S05]  /*49a0*/  BSSY.RECONVERGENT B3, `(.L_x_86) ;  /* 0x000000c000037945 */ /* 0x000fea0003800200 */
[----:B------:R-:W1:Y:S01]  /*49b0*/  FCHK P1, R37, R25 ;  /* 0x0000001925007302 */ /* 0x000e620000020000 */
[----:B------:R-:W-:Y:S01]  /*49c0*/  FFMA R6, R7, R6, 1 ;  /* 0x3f80000007067423 */ /* 0x000fe20000000006 */
        /* <DEDUP_REMOVED lines=9> */
.L_x_87:
[----:B------:R-:W-:Y:S05]  /*4a60*/  BSYNC.RECONVERGENT B3 ;  /* 0x0000000000037941 */ /* 0x000fea0003800200 */
.L_x_86:
[----:B------:R-:W0:Y:S01]  /*4a70*/  LDC R3, c[0x0][0x3c4] ;  /* 0x0000f100ff037b82 */ /* 0x000e220000000800 */
[----:B------:R-:W-:Y:S01]  /*4a80*/  MOV R7, 0x402df854 ;  /* 0x402df85400077802 */ /* 0x000fe20000000f00 */
[----:B------:R-:W-:Y:S01]  /*4a90*/  FMUL R6, R2, R6 ;  /* 0x0000000602067220 */ /* 0x000fe20000400000 */
[----:B------:R-:W-:Y:S01]  /*4aa0*/  HFMA2 R16, -RZ, RZ, 1.5048828125, 33.21875 ;  /* 0x3e055027ff107431 */ /* 0x000fe200000001ff */
[----:B------:R-:W-:Y:S02]  /*4ab0*/  BSSY.RECONVERGENT B3, `(.L_x_88) ;  /* 0x0000042000037945 */ /* 0x000fe40003800200 */
[C---:B------:R-:W-:Y:S01]  /*4ac0*/  FMUL R2, R6.reuse, 2.7182817459106445312 ;  /* 0x402df85406027820 */ /* 0x040fe20000400000 */
[----:B------:R-:W-:Y:S01]  /*4ad0*/  FADD R6, R6, R6 ;  /* 0x0000000606067221 */ /* 0x000fe20000000000 */
[----:B0-----:R-:W-:Y:S02]  /*4ae0*/  FFMA R7, R3, R7, 1 ;  /* 0x3f80000003077423 */ /* 0x001fe40000000007 */
[----:B------:R-:W-:-:S03]  /*4af0*/  FFMA R2, R2, R3, 1 ;  /* 0x3f80000002027423 */ /* 0x000fc60000000003 */
        /* <DEDUP_REMOVED lines=9> */
[----:B------:R-:W-:-:S03]  /*4b90*/  I2FP.F32.S32 R14, R14 ;  /* 0x0000000e000e7245 */ /* 0x000fc60000201400 */
[----:B------:R-:W-:-:S04]  /*4ba0*/  FADD R12, R12, -1 ;  /* 0xbf8000000c0c7421 */ /* 0x000fc80000000000 */
[----:B------:R-:W-:-:S04]  /*4bb0*/  FFMA R3, R12, -R16, 0.14084610342979431152 ;  /* 0x3e1039f60c037423 */ /* 0x000fc80000000810 */
[----:B------:R-:W-:-:S04]  /*4bc0*/  FFMA R3, R12, R3, -0.12148627638816833496 ;  /* 0xbdf8cdcc0c037423 */ /* 0x000fc80000000003 */
[----:B------:R-:W-:-:S04]  /*4bd0*/  FFMA R3, R12, R3, 0.13980610668659210205 ;  /* 0x3e0f29550c037423 */ /* 0x000fc80000000003 */
        /* <DEDUP_REMOVED lines=47> */
.L_x_89:
[----:B------:R-:W-:Y:S05]  /*4ed0*/  BSYNC.RECONVERGENT B3 ;  /* 0x0000000000037941 */ /* 0x000fea0003800200 */
.L_x_88:
[----:B------:R-:W0:Y:S01]  /*4ee0*/  LDCU UR4, c[0x0][0x3d4] ;  /* 0x00007a80ff0477ac */ /* 0x000e220008000800 */
[----:B------:R-:W-:Y:S01]  /*4ef0*/  FADD R6, R6, -R3 ;  /* 0x8000000306067221 */ /* 0x000fe20000000000 */
[----:B0-----:R-:W-:-:S05]  /*4f00*/  MOV R2, UR4 ;  /* 0x0000000400027c02 */ /* 0x001fca0008000f00 */
[----:B------:R-:W-:-:S07]  /*4f10*/  FFMA R6, R25, R6, R2 ;  /* 0x0000000619067223 */ /* 0x000fce0000000002 */
.L_x_85:
[----:B------:R-:W-:Y:S05]  /*4f20*/  BSYNC.RECONVERGENT B2 ;  /* 0x0000000000027941 */ /* 0x000fea0003800200 */
.L_x_84:
[----:B------:R-:W0:Y:S01]  /*4f30*/  LDC R17, c[0x0][0x3c8] ;  /* 0x0000f200ff117b82 */ /* 0x000e220000000800 */
[----:B------:R-:W-:Y:S01]  /*4f40*/  HFMA2 R12, -RZ, RZ, 2, 0 ;  /* 0x40000000ff0c7431 */ /* 0x000fe200000001ff */
[----:B------:R-:W-:Y:S01]  /*4f50*/  BSSY.RECONVERGENT B2, `(.L_x_90) ;  /* 0x000005f000027945 */ /* 0x000fe20003800200 */
[----:B0-----:R-:W-:-:S03]  /*4f60*/  FSETP.GT.AND P1, PT, R17, RZ, PT ;  /* 0x000000ff1100720b */ /* 0x001fc60003f24000 */
[----:B------:R-:W-:Y:S01]  /*4f70*/  FFMA R17, R12, R17, 1 ;  /* 0x3f8000000c117423 */ /* 0x000fe20000000011 */
[----:B------:R-:W-:-:S04]  /*4f80*/  FSETP.LEU.OR P1, PT, R5, R2, !P1 ;  /* 0x000000020500720b */ /* 0x000fc80004f2b400 */
[----:B------:R-:W-:-:S13]  /*4f90*/  FSETP.GEU.OR P1, PT, R2, 1, P1 ;  /* 0x3f8000000200780b */ /* 0x000fda0000f2e400 */
[----:B------:R-:W-:Y:S05]  /*4fa0*/  @P1 BRA `(.L_x_91) ;  /* 0x0000000400641947 */ /* 0x000fea0003800000 */
        /* <DEDUP_REMOVED lines=13> */
.L_x_93:
[----:B------:R-:W-:Y:S05]  /*5080*/  BSYNC.RECONVERGENT B3 ;  /* 0x0000000000037941 */ /* 0x000fea0003800200 */
.L_x_92:
[----:B------:R-:W0:Y:S01]  /*5090*/  LDC R3, c[0x0][0x3c8] ;  /* 0x0000f200ff037b82 */ /* 0x000e220000000800 */
[----:B------:R-:W-:Y:S02]  /*50a0*/  HFMA2 R12, -RZ, RZ, 2.087890625, -35456 ;  /* 0x402df854ff0c7431 */ /* 0x000fe400000001ff */
[----:B------:R-:W-:Y:S01]  /*50b0*/  FMUL R5, R17, R2 ;  /* 0x0000000211057220 */ /* 0x000fe20000400000 */
[----:B------:R-:W-:Y:S01]  /*50c0*/  MOV R28, 0x3e055027 ;  /* 0x3e055027001c7802 */ /* 0x000fe20000000f00 */
[----:B------:R-:W-:Y:S02]  /*50d0*/  BSSY.RECONVERGENT B3, `(.L_x_94) ;  /* 0x0000042000037945 */ /* 0x000fe40003800200 */
[C---:B------:R-:W-:Y:S01]  /*50e0*/  FMUL R2, R5.reuse, 2.7182817459106445312 ;  /* 0x402df85405027820 */ /* 0x040fe20000400000 */
[----:B------:R-:W-:Y:S01]  /*50f0*/  FADD R5, R5, R5 ;  /* 0x0000000505057221 */ /* 0x000fe20000000000 */
[-C--:B0-----:R-:W-:Y:S02]  /*5100*/  FFMA R12, R12, R3.reuse, 1 ;  /* 0x3f8000000c0c7423 */ /* 0x081fe40000000003 */
        /* <DEDUP_REMOVED lines=9> */
[----:B------:R-:W-:Y:S02]  /*51a0*/  IADD3 R13, PT, PT, R12, -R15, RZ ;  /* 0x8000000f0c0d7210 */ /* 0x000fe40007ffe0ff */
[----:B------:R-:W-:-:S02]  /*51b0*/  IADD3 R3, PT, PT, R2, -R7, RZ ;  /* 0x8000000702037210 */ /* 0x000fc40007ffe0ff */
[----:B------:R-:W-:Y:S01]  /*51c0*/  I2FP.F32.S32 R15, R15 ;  /* 0x0000000f000f7245 */ /* 0x000fe20000201400 */
[----:B------:R-:W-:Y:S01]  /*51d0*/  FADD R13, R13, -1 ;  /* 0xbf8000000d0d7421 */ /* 0x000fe20000000000 */
[----:B------:R-:W-:Y:S01]  /*51e0*/  I2FP.F32.S32 R7, R7 ;  /* 0x0000000700077245 */ /* 0x000fe20000201400 */
[----:B------:R-:W-:Y:S02]  /*51f0*/  FADD R3, R3, -1 ;  /* 0xbf80000003037421 */ /* 0x000fe40000000000 */
[----:B------:R-:W-:-:S04]  /*5200*/  FFMA R14, R13, -R28, 0.14084610342979431152 ;  /* 0x3e1039f60d0e7423 */ /* 0x000fc8000000081c */
[----:B------:R-:W-:-:S04]  /*5210*/  FFMA R14, R13, R14, -0.12148627638816833496 ;  /* 0xbdf8cdcc0d0e7423 */ /* 0x000fc8000000000e */
[----:B------:R-:W-:-:S04]  /*5220*/  FFMA R14, R13, R14, 0.13980610668659210205 ;  /* 0x3e0f29550d0e7423 */ /* 0x000fc8000000000e */
[----:B------:R-:W-:-:S04]  /*5230*/  FFMA R14, R13, R14, -0.16684235632419586182 ;  /* 0xbe2ad8b90d0e7423 */ /* 0x000fc8000000000e */
[----:B------:R-:W-:-:S04]  /*5240*/  FFMA R14, R13, R14, 0.20012299716472625732 ;  /* 0x3e4ced0b0d0e7423 */ /* 0x000fc8000000000e */
[----:B------:R-:W-:Y:S01]  /*5250*/  FFMA R16, R13, R14, -0.24999669194221496582 ;  /* 0xbe7fff220d107423 */ /* 0x000fe2000000000e */
[----:B------:R-:W-:-:S03]  /*5260*/  FFMA R14, R3, -R28, 0.14084610342979431152 ;  /* 0x3e1039f6030e7423 */ /* 0x000fc6000000081c */
[----:B------:R-:W-:Y:S01]  /*5270*/  FFMA R28, R13, R16, 0.33333182334899902344 ;  /* 0x3eaaaa780d1c7423 */ /* 0x000fe20000000010 */
[----:B------:R-:W-:Y:S01]  /*5280*/  FFMA R14, R3, R14, -0.12148627638816833496 ;  /* 0xbdf8cdcc030e7423 */ /* 0x000fe2000000000e */
[----:B------:R-:W-:Y:S02]  /*5290*/  FSEL R16, RZ, -23, P1 ;  /* 0xc1b80000ff107808 */ /* 0x000fe40000800000 */
[----:B------:R-:W-:Y:S01]  /*52a0*/  FFMA R28, R13, R28, -0.5 ;  /* 0xbf0000000d1c7423 */ /* 0x000fe2000000001c */
[----:B------:R-:W-:Y:S01]  /*52b0*/  FFMA R14, R3, R14, 0.13980610668659210205 ;  /* 0x3e0f2955030e7423 */ /* 0x000fe2000000000e */
[----:B------:R-:W-:Y:S01]  /*52c0*/  ISETP.GT.U32.AND P1, PT, R12, 0x7f7fffff, PT ;  /* 0x7f7fffff0c00780c */ /* 0x000fe20003f24070 */
[----:B------:R-:W-:Y:S01]  /*52d0*/  FFMA R15, R15, 1.1920928955078125e-07, R16 ;  /* 0x340000000f0f7823 */ /* 0x000fe20000000010 */
[----:B------:R-:W-:Y:S01]  /*52e0*/  FMUL R28, R13, R28 ;  /* 0x0000001c0d1c7220 */ /* 0x000fe20000400000 */
[----:B------:R-:W-:-:S03]  /*52f0*/  FFMA R14, R3, R14, -0.16684235632419586182 ;  /* 0xbe2ad8b9030e7423 */ /* 0x000fc6000000000e */
[----:B------:R-:W-:Y:S01]  /*5300*/  FFMA R28, R13, R28, R13 ;  /* 0x0000001c0d1c7223 */ /* 0x000fe2000000000d */
[----:B------:R-:W-:Y:S01]  /*5310*/  FFMA R14, R3, R14, 0.20012299716472625732 ;  /* 0x3e4ced0b030e7423 */ /* 0x000fe2000000000e */
[----:B------:R-:W-:Y:S02]  /*5320*/  MOV R13, 0x7f800000 ;  /* 0x7f800000000d7802 */ /* 0x000fe40000000f00 */
[----:B------:R-:W-:Y:S01]  /*5330*/  FFMA R15, R15, 0.69314718246459960938, R28 ;  /* 0x3f3172180f0f7823 */ /* 0x000fe2000000001c */
[C---:B------:R-:W-:Y:S02]  /*5340*/  FFMA R14, R3.reuse, R14, -0.24999669194221496582 ;  /* 0xbe7fff22030e7423 */ /* 0x040fe4000000000e */
[C---:B------:R-:W-:Y:S01]  /*5350*/  @P1 FFMA R15, R12.reuse, R13, +INF ;  /* 0x7f8000000c0f1423 */ /* 0x040fe2000000000d */
[----:B------:R-:W-:Y:S01]  /*5360*/  FSETP.NEU.AND P1, PT, R12, RZ, PT ;  /* 0x000000ff0c00720b */ /* 0x000fe20003f2d000 */
        /* <DEDUP_REMOVED lines=24> */
.L_x_95:
[----:B------:R-:W-:Y:S05]  /*54f0*/  BSYNC.RECONVERGENT B3 ;  /* 0x0000000000037941 */ /* 0x000fea0003800200 */
.L_x_94:
[----:B------:R-:W0:Y:S01]  /*5500*/  LDCU UR4, c[0x0][0x3d4] ;  /* 0x00007a80ff0477ac */ /* 0x000e220008000800 */
[----:B------:R-:W-:Y:S01]  /*5510*/  FADD R5, R5, -R14 ;  /* 0x8000000e05057221 */ /* 0x000fe20000000000 */
[----:B0-----:R-:W-:-:S05]  /*5520*/  MOV R2, UR4 ;  /* 0x0000000400027c02 */ /* 0x001fca0008000f00 */
[----:B------:R-:W-:-:S07]  /*5530*/  FFMA R5, R25, R5, R2 ;  /* 0x0000000519057223 */ /* 0x000fce0000000002 */
.L_x_91:
[----:B------:R-:W-:Y:S05]  /*5540*/  BSYNC.RECONVERGENT B2 ;  /* 0x0000000000027941 */ /* 0x000fea0003800200 */
.L_x_90:
        /* <DEDUP_REMOVED lines=21> */
.L_x_99:
[----:B------:R-:W-:Y:S05]  /*56a0*/  BSYNC.RECONVERGENT B3 ;  /* 0x0000000000037941 */ /* 0x000fea0003800200 */
.L_x_98:
        /* <DEDUP_REMOVED lines=70> */
.L_x_101:
[----:B------:R-:W-:Y:S05]  /*5b10*/  BSYNC.RECONVERGENT B3 ;  /* 0x0000000000037941 */ /* 0x000fea0003800200 */
.L_x_100:
[----:B------:R-:W0:Y:S01]  /*5b20*/  LDCU UR4, c[0x0][0x3d4] ;  /* 0x00007a80ff0477ac */ /* 0x000e220008000800 */
[----:B------:R-:W-:Y:S01]  /*5b30*/  FADD R0, R0, -R3 ;  /* 0x8000000300007221 */ /* 0x000fe20000000000 */
[----:B0-----:R-:W-:-:S05]  /*5b40*/  MOV R2, UR4 ;  /* 0x0000000400027c02 */ /* 0x001fca0008000f00 */
[----:B------:R-:W-:-:S07]  /*5b50*/  FFMA R0, R25, R0, R2 ;  /* 0x0000000019007223 */ /* 0x000fce0000000002 */
.L_x_97:
[----:B------:R-:W-:Y:S05]  /*5b60*/  BSYNC.RECONVERGENT B2 ;  /* 0x0000000000027941 */ /* 0x000fea0003800200 */
.L_x_96:
[----:B------:R-:W0:Y:S01]  /*5b70*/  LDC R7, c[0x0][0x3c4] ;  /* 0x0000f100ff077b82 */ /* 0x000e220000000800 */
[----:B------:R-:W-:Y:S01]  /*5b80*/  BSSY.RECONVERGENT B2, `(.L_x_102) ;  /* 0x000005c000027945 */ /* 0x000fe20003800200 */
[----:B0-----:R-:W-:-:S04]  /*5b90*/  FSETP.GEU.OR P1, PT, R7, RZ, P0 ;  /* 0x000000ff0700720b */ /* 0x001fc8000072e400 */
[----:B------:R-:W-:-:S13]  /*5ba0*/  FSETP.LEU.OR P1, PT, R6, R2, P1 ;  /* 0x000000020600720b */ /* 0x000fda0000f2b400 */
[----:B------:R-:W-:Y:S05]  /*5bb0*/  @P1 BRA `(.L_x_103) ;  /* 0x0000000400601947 */ /* 0x000fea0003800000 */
[----:B------:R-:W0:Y:S01]  /*5bc0*/  MUFU.RCP R12, R25 ;  /* 0x00000019000c7308 */ /* 0x000e220000001000 */
[----:B------:R-:W-:Y:S01]  /*5bd0*/  FADD R37, R6, -R2 ;  /* 0x8000000206257221 */ /* 0x000fe20000000000 */
[----:B------:R-:W-:Y:S01]  /*5be0*/  FMUL R6, R7, 2.7182817459106445312 ;  /* 0x402df85407067820 */ /* 0x000fe20000400000 */
[----:B------:R-:W-:Y:S03]  /*5bf0*/  BSSY.RECONVERGENT B3, `(.L_x_104) ;  /* 0x000000c000037945 */ /* 0x000fe60003800200 */
[----:B------:R-:W-:Y:S02]  /*5c00*/  FMUL R6, R6, -2 ;  /* 0xc000000006067820 */ /* 0x000fe40000400000 */
        /* <DEDUP_REMOVED lines=10> */
.L_x_105:
[----:B------:R-:W-:Y:S05]  /*5cb0*/  BSYNC.RECONVERGENT B3 ;  /* 0x0000000000037941 */ /* 0x000fea0003800200 */
.L_x_104:
[C---:B------:R-:W-:Y:S01]  /*5cc0*/  FADD R7, R6.reuse, 1 ;  /* 0x3f80000006077421 */ /* 0x040fe20000000000 */
[----:B------:R-:W-:Y:S01]  /*5cd0*/  FFMA R6, R6, R2, 1 ;  /* 0x3f80000006067423 */ /* 0x000fe20000000002 */
[----:B------:R-:W-:Y:S01]  /*5ce0*/  HFMA2 R29, -RZ, RZ, 1.5048828125, 33.21875 ;  /* 0x3e055027ff1d7431 */ /* 0x000fe200000001ff */
[----:B------:R-:W-:Y:S02]  /*5cf0*/  BSSY.RECONVERGENT B3, `(.L_x_106) ;  /* 0x000003e000037945 */ /* 0x000fe40003800200 */
        /* <DEDUP_REMOVED lines=61> */
.L_x_107:
[----:B------:R-:W-:Y:S05]  /*60d0*/  BSYNC.RECONVERGENT B3 ;  /* 0x0000000000037941 */ /* 0x000fea0003800200 */
.L_x_106:
[----:B------:R-:W0:Y:S01]  /*60e0*/  LDC R6, c[0x0][0x3c4] ;  /* 0x0000f100ff067b82 */ /* 0x000e220000000800 */
[----:B------:R-:W1:Y:S02]  /*60f0*/  LDCU UR4, c[0x0][0x3d4] ;  /* 0x00007a80ff0477ac */ /* 0x000e640008000800 */
[----:B-1----:R-:W-:Y:S01]  /*6100*/  MOV R2, UR4 ;  /* 0x0000000400027c02 */ /* 0x002fe20008000f00 */
[----:B0-----:R-:W-:-:S04]  /*6110*/  FADD R6, R6, 1 ;  /* 0x3f80000006067421 */ /* 0x001fc80000000000 */
[----:B------:R-:W-:-:S04]  /*6120*/  FMUL R6, R6, R3 ;  /* 0x0000000306067220 */ /* 0x000fc80000400000 */
[----:B------:R-:W-:-:S07]  /*6130*/  FFMA R6, R25, R6, R2 ;  /* 0x0000000619067223 */ /* 0x000fce0000000002 */
.L_x_103:
[----:B------:R-:W-:Y:S05]  /*6140*/  BSYNC.RECONVERGENT B2 ;  /* 0x0000000000027941 */ /* 0x000fea0003800200 */
.L_x_102:
        /* <DEDUP_REMOVED lines=20> */
.L_x_111:
[----:B------:R-:W-:Y:S05]  /*6290*/  BSYNC.RECONVERGENT B3 ;  /* 0x0000000000037941 */ /* 0x000fea0003800200 */
.L_x_110:
[C---:B------:R-:W-:Y:S01]  /*62a0*/  FADD R3, R5.reuse, 1 ;  /* 0x3f80000005037421 */ /* 0x040fe20000000000 */
[----:B------:R-:W-:Y:S01]  /*62b0*/  FFMA R5, R5, R2, 1 ;  /* 0x3f80000005057423 */ /* 0x000fe20000000002 */
[----:B------:R-:W-:Y:S01]  /*62c0*/  HFMA2 R13, -RZ, RZ, 1.5048828125, 33.21875 ;  /* 0x3e055027ff0d7431 */ /* 0x000fe200000001ff */
[----:B------:R-:W-:Y:S02]  /*62d0*/  BSSY.RECONVERGENT B3, `(.L_x_112) ;  /* 0x000003e000037945 */ /* 0x000fe40003800200 */
[----:B------:R-:W-:Y:S02]  /*62e0*/  FSETP.GEU.AND P1, PT, R3, 1.175494350822287508e-38, PT ;  /* 0x008000000300780b */ /* 0x000fe40003f2e000 */
[----:B------:R-:W-:Y:S02]  /*62f0*/  FSETP.GEU.AND P2, PT, R5, 1.175494350822287508e-38, PT ;  /* 0x008000000500780b */ /* 0x000fe40003f4e000 */
[----:B------:R-:W-:-:S09]  /*6300*/  FSEL R15, RZ, -23, P1 ;  /* 0xc1b80000ff0f7808 */ /* 0x000fd20000800000 */
[----:B------:R-:W-:Y:S02]  /*6310*/  @!P1 FMUL R3, R3, 8388608 ;  /* 0x4b00000003039820 */ /* 0x000fe40000400000 */
[----:B------:R-:W-:-:S03]  /*6320*/  @!P2 FMUL R5, R5, 8388608 ;  /* 0x4b0000000505a820 */ /* 0x000fc60000400000 */
[----:B------:R-:W-:Y:S02]  /*6330*/  IADD3 R14, PT, PT, R3, -0x3f2aaaab, RZ ;  /* 0xc0d55555030e7810 */ /* 0x000fe40007ffe0ff */
[----:B------:R-:W-:Y:S02]  /*6340*/  IADD3 R12, PT, PT, R5, -0x3f2aaaab, RZ ;  /* 0xc0d55555050c7810 */ /* 0x000fe40007ffe0ff */
[----:B------:R-:W-:Y:S02]  /*6350*/  LOP3.LUT R14, R14, 0xff800000, RZ, 0xc0, !PT ;  /* 0xff8000000e0e7812 */ /* 0x000fe400078ec0ff */
[----:B------:R-:W-:Y:S02]  /*6360*/  LOP3.LUT R12, R12, 0xff800000, RZ, 0xc0, !PT ;  /* 0xff8000000c0c7812 */ /* 0x000fe400078ec0ff */
[C---:B------:R-:W-:Y:S02]  /*6370*/  IADD3 R7, PT, PT, R3.reuse, -R14, RZ ;  /* 0x8000000e03077210 */ /* 0x040fe40007ffe0ff */
[----:B------:R-:W-:-:S02]  /*6380*/  ISETP.GT.U32.AND P1, PT, R3, 0x7f7fffff, PT ;  /* 0x7f7fffff0300780c */ /* 0x000fc40003f24070 */
[----:B------:R-:W-:Y:S01]  /*6390*/  I2FP.F32.S32 R14, R14 ;  /* 0x0000000e000e7245 */ /* 0x000fe20000201400 */
[----:B------:R-:W-:-:S04]  /*63a0*/  FADD R7, R7, -1 ;  /* 0xbf80000007077421 */ /* 0x000fc80000000000 */
[C---:B------:R-:W-:Y:S01]  /*63b0*/  FFMA R2, R7.reuse, -R13, 0.14084610342979431152 ;  /* 0x3e1039f607027423 */ /* 0x040fe2000000080d */
[----:B------:R-:W-:Y:S01]  /*63c0*/  FFMA R15, R14, 1.1920928955078125e-07, R15 ;  /* 0x340000000e0f7823 */ /* 0x000fe2000000000f */
[----:B------:R-:W-:Y:S02]  /*63d0*/  MOV R14, 0x7f800000 ;  /* 0x7f800000000e7802 */ /* 0x000fe40000000f00 */
        /* <DEDUP_REMOVED lines=9> */
[C---:B------:R-:W-:Y:S02]  /*6470*/  FFMA R28, R7.reuse, R28, 0.33333182334899902344 ;  /* 0x3eaaaa78071c7423 */ /* 0x040fe4000000001c */
[C---:B------:R-:W-:Y:S02]  /*6480*/  FFMA R13, R2.reuse, R13, -0.12148627638816833496 ;  /* 0xbdf8cdcc020d7423 */ /* 0x040fe4000000000d */
[C---:B------:R-:W-:Y:S02]  /*6490*/  FFMA R28, R7.reuse, R28, -0.5 ;  /* 0xbf000000071c7423 */ /* 0x040fe4000000001c */
[C---:B------:R-:W-:Y:S02]  /*64a0*/  FFMA R13, R2.reuse, R13, 0.13980610668659210205 ;  /* 0x3e0f2955020d7423 */ /* 0x040fe4000000000d */
[----:B------:R-:W-:Y:S02]  /*64b0*/  FMUL R28, R7, R28 ;  /* 0x0000001c071c7220 */ /* 0x000fe40000400000 */
[----:B------:R-:W-:-:S02]  /*64c0*/  FFMA R13, R2, R13, -0.16684235632419586182 ;  /* 0xbe2ad8b9020d7423 */ /* 0x000fc4000000000d */
[----:B------:R-:W-:Y:S02]  /*64d0*/  FFMA R28, R7, R28, R7 ;  /* 0x0000001c071c7223 */ /* 0x000fe40000000007 */
[C---:B------:R-:W-:Y:S02]  /*64e0*/  FFMA R13, R2.reuse, R13, 0.20012299716472625732 ;  /* 0x3e4ced0b020d7423 */ /* 0x040fe4000000000d */
        /* <DEDUP_REMOVED lines=28> */
.L_x_113:
[----:B------:R-:W-:Y:S05]  /*66b0*/  BSYNC.RECONVERGENT B3 ;  /* 0x0000000000037941 */ /* 0x000fea0003800200 */
.L_x_112:
[----:B------:R-:W0:Y:S01]  /*66c0*/  LDC R12, c[0x0][0x3c8] ;  /* 0x0000f200ff0c7b82 */ /* 0x000e220000000800 */
[----:B------:R-:W1:Y:S02]  /*66d0*/  LDCU UR4, c[0x0][0x3d4] ;  /* 0x00007a80ff0477ac */ /* 0x000e640008000800 */
[----:B-1----:R-:W-:Y:S01]  /*66e0*/  MOV R2, UR4 ;  /* 0x0000000400027c02 */ /* 0x002fe20008000f00 */
[----:B0-----:R-:W-:-:S04]  /*66f0*/  FADD R12, R12, 1 ;  /* 0x3f8000000c0c7421 */ /* 0x001fc80000000000 */
[----:B------:R-:W-:-:S04]  /*6700*/  FMUL R3, R12, R3 ;  /* 0x000000030c037220 */ /* 0x000fc80000400000 */
[----:B------:R-:W-:-:S07]  /*6710*/  FFMA R5, R25, R3, R2 ;  /* 0x0000000319057223 */ /* 0x000fce0000000002 */
.L_x_109:
[----:B------:R-:W-:Y:S05]  /*6720*/  BSYNC.RECONVERGENT B2 ;  /* 0x0000000000027941 */ /* 0x000fea0003800200 */
.L_x_108:
        /* <DEDUP_REMOVED lines=20> */
.L_x_117:
[----:B------:R-:W-:Y:S05]  /*6870*/  BSYNC.RECONVERGENT B3 ;  /* 0x0000000000037941 */ /* 0x000fea0003800200 */
.L_x_116:
        /* <DEDUP_REMOVED lines=64> */
.L_x_119:
[----:B------:R-:W-:Y:S05]  /*6c80*/  BSYNC.RECONVERGENT B3 ;  /* 0x0000000000037941 */ /* 0x000fea0003800200 */
.L_x_118:
[----:B------:R-:W0:Y:S01]  /*6c90*/  LDC R3, c[0x0][0x3cc] ;  /* 0x0000f300ff037b82 */ /* 0x000e220000000800 */
[----:B------:R-:W1:Y:S01]  /*6ca0*/  LDCU UR4, c[0x0][0x3d4] ;  /* 0x00007a80ff0477ac */ /* 0x000e620008000800 */
[----:B0-----:R-:W-:-:S04]  /*6cb0*/  FADD R3, R3, 1 ;  /* 0x3f80000003037421 */ /* 0x001fc80000000000 */
[----:B------:R-:W-:-:S04]  /*6cc0*/  FMUL R2, R3, R2 ;  /* 0x0000000203027220 */ /* 0x000fc80000400000 */
[----:B-1----:R-:W-:-:S07]  /*6cd0*/  FFMA R0, R25, R2, UR4 ;  /* 0x0000000419007e23 */ /* 0x002fce0008000002 */
.L_x_115:
[----:B------:R-:W-:Y:S05]  /*6ce0*/  BSYNC.RECONVERGENT B2 ;  /* 0x0000000000027941 */ /* 0x000fea0003800200 */
.L_x_114:
[----:B------:R-:W0:Y:S01]  /*6cf0*/  LDCU UR4, c[0x0][0x380] ;  /* 0x00007000ff0477ac */ /* 0x000e220008000800 */
[----:B------:R-:W1:Y:S01]  /*6d00*/  LDC R7, c[0x0][0x3d8] ;  /* 0x0000f600ff077b82 */ /* 0x000e620000000800 */
[----:B------:R-:W-:Y:S01]  /*6d10*/  BSSY.RECONVERGENT B2, `(.L_x_120) ;  /* 0x0000025000027945 */ /* 0x000fe20003800200 */
[----:B------:R-:W2:Y:S06]  /*6d20*/  LDCU.64 UR8, c[0x0][0x398] ;  /* 0x00007300ff0877ac */ /* 0x000eac0008000a00 */
[----:B------:R-:W3:Y:S08]  /*6d30*/  LDC.64 R12, c[0x0][0x3a0] ;  /* 0x0000e800ff0c7b82 */ /* 0x000ef00000000a00 */
[----:B------:R-:W4:Y:S01]  /*6d40*/  LDC R3, c[0x0][0x3a8] ;  /* 0x0000ea00ff037b82 */ /* 0x000f220000000800 */
[----:B0-----:R-:W-:Y:S01]  /*6d50*/  I2FP.F32.S32 R2, UR4 ;  /* 0x0000000400027c45 */ /* 0x001fe20008201400 */
[----:B------:R-:W0:Y:S03]  /*6d60*/  LDCU UR4, c[0x0][0x394] ;  /* 0x00007280ff0477ac */ /* 0x000e260008000800 */
[----:B------:R-:W5:Y:S01]  /*6d70*/  MUFU.RCP R15, R2 ;  /* 0x00000002000f7308 */ /* 0x000f620000001000 */
[----:B-1----:R-:W-:Y:S01]  /*6d80*/  FADD R28, R5, -R7 ;  /* 0x80000007051c7221 */ /* 0x002fe20000000000 */
[----:B------:R-:W-:Y:S01]  /*6d90*/  FSETP.GEU.AND P0, PT, R7, 0.5, PT ;  /* 0x3f0000000700780b */ /* 0x000fe20003f0e000 */
[----:B-----5:R-:W-:-:S04]  /*6da0*/  FFMA R14, -R2, R15, 1 ;  /* 0x3f800000020e7423 */ /* 0x020fc8000000010f */
[----:B------:R-:W-:Y:S01]  /*6db0*/  FFMA R5, R15, R14, R15 ;  /* 0x0000000e0f057223 */ /* 0x000fe2000000000f */
[--C-:B------:R-:W-:Y:S01]  /*6dc0*/  FADD R14, R6, -R7.reuse ;  /* 0x80000007060e7221 */ /* 0x100fe20000000000 */
[--C-:B--2---:R-:W-:Y:S01]  /*6dd0*/  FFMA R6, R28, UR8, R7.reuse ;  /* 0x000000081c067c23 */ /* 0x104fe20008000007 */
[--C-:B------:R-:W-:Y:S01]  /*6de0*/  FADD R28, R0, -R7.reuse ;  /* 0x80000007001c7221 */ /* 0x100fe20000000000 */
[----:B---3--:R-:W-:Y:S01]  /*6df0*/  FMUL R15, R13, 0.71520000696182250977 ;  /* 0x3f3717590d0f7820 */ /* 0x008fe20000400000 */
[----:B------:R-:W-:Y:S01]  /*6e00*/  I2FP.F32.S32 R0, R8 ;  /* 0x0000000800007245 */ /* 0x000fe20000201400 */
[----:B0-----:R-:W-:Y:S01]  /*6e10*/  FFMA R29, R14, UR4, R7 ;  /* 0x000000040e1d7c23 */ /* 0x001fe20008000007 */
[----:B------:R-:W-:Y:S01]  /*6e20*/  FMUL R14, R6, 0.71520000696182250977 ;  /* 0x3f371759060e7820 */ /* 0x000fe20000400000 */
[----:B------:R-:W-:Y:S01]  /*6e30*/  FFMA R30, R12, 0.21259999275207519531, R15 ;  /* 0x3e59b3d00c1e7823 */ /* 0x000fe2000000000f */
[----:B------:R-:W0:Y:S01]  /*6e40*/  FCHK P1, R0, R2 ;  /* 0x0000000200007302 */ /* 0x000e220000020000 */
[----:B------:R-:W-:Y:S01]  /*6e50*/  FFMA R8, R28, UR9, R7 ;  /* 0x000000091c087c23 */ /* 0x000fe20008000007 */
[----:B------:R-:W-:Y:S01]  /*6e60*/  FFMA R31, R29, 0.21259999275207519531, R14 ;  /* 0x3e59b3d01d1f7823 */ /* 0x000fe2000000000e */
[----:B----4-:R-:W-:Y:S01]  /*6e70*/  FFMA R15, R3, 0.072200000286102294922, R30 ;  /* 0x3d93dd98030f7823 */ /* 0x010fe2000000001e */
[----:B------:R-:W-:-:S02]  /*6e80*/  FFMA R28, R0, R5, RZ ;  /* 0x00000005001c7223 */ /* 0x000fc400000000ff */
[----:B------:R-:W-:Y:S01]  /*6e90*/  FFMA R14, R8, 0.072200000286102294922, R31 ;  /* 0x3d93dd98080e7823 */ /* 0x000fe2000000001f */
[----:B------:R-:W-:Y:S01]  /*6ea0*/  FADD R15, -R15, 1 ;  /* 0x3f8000000f0f7421 */ /* 0x000fe20000000100 */
[----:B------:R-:W-:-:S03]  /*6eb0*/  FFMA R30, -R2, R28, R0 ;  /* 0x0000001c021e7223 */ /* 0x000fc60000000100 */
[----:B------:R-:W-:Y:S01]  /*6ec0*/  FMUL R7, R14, R15 ;  /* 0x0000000f0e077220 */ /* 0x000fe20000400000 */
[----:B------:R-:W-:-:S03]  /*6ed0*/  FFMA R28, R5, R30, R28 ;  /* 0x0000001e051c7223 */ /* 0x000fc6000000001c */
[--C-:B------:R-:W-:Y:S01]  /*6ee0*/  FFMA R14, R29, R12, R7.reuse ;  /* 0x0000000c1d0e7223 */ /* 0x100fe20000000007 */
[--C-:B------:R-:W-:Y:S01]  /*6ef0*/  FFMA R13, R6, R13, R7.reuse ;  /* 0x0000000d060d7223 */ /* 0x100fe20000000007 */
[----:B------:R-:W-:Y:S01]  /*6f00*/  FFMA R12, R8, R3, R7 ;  /* 0x00000003080c7223 */ /* 0x000fe20000000007 */
[----:B0-----:R-:W-:Y:S06]  /*6f10*/  @!P1 BRA `(.L_x_121) ;  /* 0x0000000000109947 */ /* 0x001fec0003800000 */
[----:B------:R-:W-:Y:S02]  /*6f20*/  MOV R37, R0 ;  /* 0x0000000000257202 */ /* 0x000fe40000000f00 */
[----:B------:R-:W-:-:S07]  /*6f30*/  MOV R28, 0x6f50 ;  /* 0x00006f50001c7802 */ /* 0x000fce0000000f00 */
[----:B------:R-:W-:Y:S05]  /*6f40*/  CALL.REL.NOINC `($__internal_0_$__cuda_sm3x_div_rn_noftz_f32_slowpath) ;  /* 0x0000007c009c7944 */ /* 0x000fea0003c00000 */
[----:B------:R-:W-:-:S07]  /*6f50*/  MOV R28, R2 ;  /* 0x00000002001c7202 */ /* 0x000fce0000000f00 */
.L_x_121:
[----:B------:R-:W-:Y:S05]  /*6f60*/  BSYNC.RECONVERGENT B2 ;  /* 0x0000000000027941 */ /* 0x000fea0003800200 */
.L_x_120:
[----:B------:R-:W0:Y:S01]  /*6f70*/  MUFU.RCP R3, R4 ;  /* 0x0000000400037308 */ /* 0x000e220000001000 */
[C---:B------:R-:W-:Y:S01]  /*6f80*/  FADD R11, R28.reuse, R11 ;  /* 0x0000000b1c0b7221 */ /* 0x040fe20000000000 */
[----:B------:R-:W-:Y:S01]  /*6f90*/  BSSY.RECONVERGENT B2, `(.L_x_122) ;  /* 0x000000f000027945 */ /* 0x000fe20003800200 */
[C---:B------:R-:W-:Y:S01]  /*6fa0*/  FADD R10, R28.reuse, R10 ;  /* 0x0000000a1c0a7221 */ /* 0x040fe20000000000 */
[----:B------:R-:W-:Y:S01]  /*6fb0*/  FADD R9, R28, R9 ;  /* 0x000000091c097221 */ /* 0x000fe20000000000 */
[----:B------:R-:W-:-:S04]  /*6fc0*/  FADD R37, -R23, R11 ;  /* 0x0000000b17257221 */ /* 0x000fc80000000100 */
        /* <DEDUP_REMOVED lines=11> */
.L_x_123:
[----:B------:R-:W-:Y:S05]  /*7080*/  BSYNC.RECONVERGENT B2 ;  /* 0x0000000000027941 */ /* 0x000fea0003800200 */
.L_x_122:
[----:B------:R-:W0:Y:S01]  /*7090*/  MUFU.RCP R7, R4 ;  /* 0x0000000400077308 */ /* 0x000e220000001000 */
[----:B------:R-:W-:Y:S01]  /*70a0*/  FADD R37, -R23, R10 ;  /* 0x0000000a17257221 */ /* 0x000fe20000000100 */
        /* <DEDUP_REMOVED lines=12> */
.L_x_125:
[----:B------:R-:W-:Y:S05]  /*7170*/  BSYNC.RECONVERGENT B2 ;  /* 0x0000000000027941 */ /* 0x000fea0003800200 */
.L_x_124:
        /* <DEDUP_REMOVED lines=14> */
.L_x_127:
[----:B------:R-:W-:Y:S05]  /*7260*/  BSYNC.RECONVERGENT B2 ;  /* 0x0000000000027941 */ /* 0x000fea0003800200 */
.L_x_126:
[----:B------:R-:W0:Y:S01]  /*7270*/  LDC R2, c[0x0][0x3d8] ;  /* 0x0000f600ff027b82 */ /* 0x000e220000000800 */
[----:B------:R-:W-:Y:S01]  /*7280*/  HFMA2 R4, -RZ, RZ, 1.75, 0 ;  /* 0x3f000000ff047431 */ /* 0x000fe200000001ff */
[----:B------:R-:W-:Y:S01]  /*7290*/  BSSY.RECONVERGENT B2, `(.L_x_128) ;  /* 0x0000029000027945 */ /* 0x000fe20003800200 */
[C---:B0-----:R-:W-:Y:S01]  /*72a0*/  @!P0 FADD R35, -R2.reuse, 0.5 ;  /* 0x3f00000002238421 */ /* 0x041fe20000000100 */
        /* <DEDUP_REMOVED lines=20> */
.L_x_131:
[----:B------:R-:W-:Y:S05]  /*73f0*/  BSYNC.RECONVERGENT B3 ;  /* 0x0000000000037941 */ /* 0x000fea0003800200 */
.L_x_130:
[----:B------:R-:W-:Y:S01]  /*7400*/  FADD R5, R2, 0.5 ;  /* 0x3f00000002057421 */ /* 0x000fe20000000000 */
[----:B------:R-:W-:Y:S06]  /*7410*/  BRA `(.L_x_132) ;  /* 0x0000000000407947 */ /* 0x000fec0003800000 */
.L_x_129:
        /* <DEDUP_REMOVED lines=14> */
[----:B------:R-:W-:-:S07]  /*7500*/  MOV R5, R2 ;  /* 0x0000000200057202 */ /* 0x000fce0000000f00 */
.L_x_133:
[----:B------:R-:W-:Y:S05]  /*7510*/  BSYNC.RECONVERGENT B3 ;  /* 0x0000000000037941 */ /* 0x000fea0003800200 */
.L_x_132:
[----:B------:R-:W-:Y:S05]  /*7520*/  BSYNC.RECONVERGENT B2 ;  /* 0x0000000000027941 */ /* 0x000fea0003800200 */
.L_x_128:
        /* <DEDUP_REMOVED lines=18> */
.L_x_137:
[----:B------:R-:W-:Y:S05]  /*7650*/  BSYNC.RECONVERGENT B3 ;  /* 0x0000000000037941 */ /* 0x000fea0003800200 */
.L_x_136:
[----:B------:R-:W-:Y:S01]  /*7660*/  FADD R4, R2, 0.5 ;  /* 0x3f00000002047421 */ /* 0x000fe20000000000 */
[----:B------:R-:W-:Y:S06]  /*7670*/  BRA `(.L_x_138) ;  /* 0x0000000000407947 */ /* 0x000fec0003800000 */
.L_x_135:
        /* <DEDUP_REMOVED lines=15> */
.L_x_139:
[----:B------:R-:W-:Y:S05]  /*7770*/  BSYNC.RECONVERGENT B3 ;  /* 0x0000000000037941 */ /* 0x000fea0003800200 */
.L_x_138:
[----:B------:R-:W-:Y:S05]  /*7780*/  BSYNC.RECONVERGENT B2 ;  /* 0x0000000000027941 */ /* 0x000fea0003800200 */
.L_x_134:
        /* <DEDUP_REMOVED lines=18> */
.L_x_143:
[----:B------:R-:W-:Y:S05]  /*78b0*/  BSYNC.RECONVERGENT B3 ;  /* 0x0000000000037941 */ /* 0x000fea0003800200 */
.L_x_142:
[----:B------:R-:W-:Y:S01]  /*78c0*/  FADD R30, R2, 0.5 ;  /* 0x3f000000021e7421 */ /* 0x000fe20000000000 */
[----:B------:R-:W-:Y:S06]  /*78d0*/  BRA `(.L_x_144) ;  /* 0x0000000000407947 */ /* 0x000fec0003800000 */
.L_x_141:
        /* <DEDUP_REMOVED lines=14> */
.L_x_146:
[----:B------:R-:W-:Y:S05]  /*79c0*/  BSYNC.RECONVERGENT B3 ;  /* 0x0000000000037941 */ /* 0x000fea0003800200 */
.L_x_145:
[----:B------:R-:W-:-:S07]  /*79d0*/  MOV R30, R2 ;  /* 0x00000002001e7202 */ /* 0x000fce0000000f00 */
.L_x_144:
[----:B------:R-:W-:Y:S05]  /*79e0*/  BSYNC.RECONVERGENT B2 ;  /* 0x0000000000027941 */ /* 0x000fea0003800200 */
.L_x_140:
[----:B------:R-:W-:Y:S01]  /*79f0*/  FADD R5, R5, -0.25 ;  /* 0xbe80000005057421 */ /* 0x000fe20000000000 */
[----:B------:R-:W-:Y:S03]  /*7a00*/  BSSY.RECONVERGENT B0, `(.L_x_147) ;  /* 0x0000041000007945 */ /* 0x000fe60003800200 */
[----:B------:R-:W-:-:S04]  /*7a10*/  FMUL R31, R5, 6.2831854820251464844 ;  /* 0x40c90fdb051f7820 */ /* 0x000fc80000400000 */
[C---:B------:R-:W-:Y:S01]  /*7a20*/  FMUL R34, R31.reuse, 0.63661974668502807617 ;  /* 0x3f22f9831f227820 */ /* 0x040fe20000400000 */
[----:B------:R-:W-:-:S05]  /*7a30*/  FSETP.GE.AND P0, PT, |R31|, 105615, PT ;  /* 0x47ce47801f00780b */ /* 0x000fca0003f06200 */
        /* <DEDUP_REMOVED lines=17> */
.L_x_149:
        /* <DEDUP_REMOVED lines=44> */
.L_x_148:
[----:B------:R-:W-:Y:S05]  /*7e10*/  BSYNC.RECONVERGENT B0 ;  /* 0x0000000000007941 */ /* 0x000fea0003800200 */
.L_x_147:
        /* <DEDUP_REMOVED lines=31> */
.L_x_151:
[----:B------:R-:W-:Y:S05]  /*8010*/  BSYNC.RECONVERGENT B2 ;  /* 0x0000000000027941 */ /* 0x000fea0003800200 */
.L_x_150:
        /* <DEDUP_REMOVED lines=25> */
.L_x_154:
        /* <DEDUP_REMOVED lines=32> */
[----:B0-----:R-:W-:Y:S02]  /*83b0*/  SHF.R.U32.HI R31, RZ, 0x1e, R28 ;  /* 0x0000001eff1f7819 */ /* 0x001fe4000001161c */
[C---:B------:R-:W-:Y:S02]  /*83c0*/  LOP3.LUT R2, R4.reuse, R3, RZ, 0x3c, !PT ;  /* 0x0000000304027212 */ /* 0x040fe400078e3cff */
[----:B------:R-:W-:Y:S02]  /*83d0*/  LOP3.LUT R3, R4, R32, RZ, 0x3c, !PT ;  /* 0x0000002004037212 */ /* 0x000fe400078e3cff */
[C---:B------:R-:W-:Y:S02]  /*83e0*/  LOP3.LUT R29, R32.reuse, R29, RZ, 0x3c, !PT ;  /* 0x0000001d201d7212 */ /* 0x040fe400078e3cff */
[----:B------:R-:W-:Y:S02]  /*83f0*/  LEA.HI R32, R32, R31, RZ, 0x1 ;  /* 0x0000001f20207211 */ /* 0x000fe400078f08ff */
[----:B------:R-:W0:Y:S01]  /*8400*/  I2F.F64.S64 R2, R2 ;  /* 0x0000000200027312 */ /* 0x000e220000301c00 */
[----:B------:R-:W-:-:S02]  /*8410*/  ISETP.GE.AND P1, PT, R29, RZ, PT ;  /* 0x000000ff1d00720c */ /* 0x000fc40003f26270 */
[----:B------:R-:W-:-:S04]  /*8420*/  IADD3 R28, PT, PT, -R32, RZ, RZ ;  /* 0x000000ff201c7210 */ /* 0x000fc80007ffe1ff */
[----:B------:R-:W-:Y:S01]  /*8430*/  @!P0 MOV R32, R28 ;  /* 0x0000001c00208202 */ /* 0x000fe20000000f00 */
[----:B0-----:R-:W-:-:S10]  /*8440*/  DMUL R4, R2, UR4 ;  /* 0x0000000402047c28 */ /* 0x001fd40008000000 */
[----:B------:R-:W0:Y:S02]  /*8450*/  F2F.F32.F64 R4, R4 ;  /* 0x0000000400047310 */ /* 0x000e240000301000 */
[----:B0-----:R-:W-:-:S07]  /*8460*/  FSEL R2, -R4, R4, !P1 ;  /* 0x0000000404027208 */ /* 0x001fce0004800100 */
.L_x_153:
[----:B------:R-:W-:Y:S05]  /*8470*/  BSYNC.RECONVERGENT B0 ;  /* 0x0000000000007941 */ /* 0x000fea0003800200 */
.L_x_152:
        /* <DEDUP_REMOVED lines=31> */
.L_x_156:
[----:B------:R-:W-:Y:S05]  /*8670*/  BSYNC.RECONVERGENT B2 ;  /* 0x0000000000027941 */ /* 0x000fea0003800200 */
.L_x_155:
[----:B------:R-:W-:Y:S01]  /*8680*/  FADD R30, R30, -0.25 ;  /* 0xbe8000001e1e7421 */ /* 0x000fe20000000000 */
[----:B------:R-:W0:Y:S01]  /*8690*/  LDCU UR4, c[0x0][0x3bc] ;  /* 0x00007780ff0477ac */ /* 0x000e220008000800 */
[----:B------:R-:W-:Y:S02]  /*86a0*/  BSSY.RECONVERGENT B0, `(.L_x_157) ;  /* 0x0000043000007945 */ /* 0x000fe40003800200 */
[----:B------:R-:W-:-:S04]  /*86b0*/  FMUL R30, R30, 6.2831854820251464844 ;  /* 0x40c90fdb1e1e7820 */ /* 0x000fc80000400000 */
[C---:B------:R-:W-:Y:S01]  /*86c0*/  FMUL R5, R30.reuse, 0.63661974668502807617 ;  /* 0x3f22f9831e057820 */ /* 0x040fe20000400000 */
[----:B------:R-:W-:-:S05]  /*86d0*/  FSETP.GE.AND P0, PT, |R30|, 105615, PT ;  /* 0x47ce47801e00780b */ /* 0x000fca0003f06200 */
[----:B------:R-:W1:Y:S01]  /*86e0*/  F2I.NTZ R5, R5 ;  /* 0x0000000500057305 */ /* 0x000e620000203100 */
[----:B0-----:R-:W-:Y:S01]  /*86f0*/  FMUL R2, R2, UR4 ;  /* 0x0000000402027c20 */ /* 0x001fe20008400000 */
[----:B-1----:R-:W-:-:S05]  /*8700*/  I2FP.F32.S32 R3, R5 ;  /* 0x0000000500037245 */ /* 0x002fca0000201400 */
[----:B------:R-:W-:-:S04]  /*8710*/  FFMA R4, R3, -1.5707962512969970703, R30 ;  /* 0xbfc90fda03047823 */ /* 0x000fc8000000001e */
[----:B------:R-:W-:Y:S01]  /*8720*/  FFMA R28, R3, -7.5497894158615963534e-08, R4 ;  /* 0xb3a22168031c7823 */ /* 0x000fe20000000004 */
[----:B------:R-:W-:-:S03]  /*8730*/  FFMA R4, R2, 4, R7 ;  /* 0x4080000002047823 */ /* 0x000fc60000000007 */
        /* <DEDUP_REMOVED lines=13> */
.L_x_159:
        /* <DEDUP_REMOVED lines=44> */
.L_x_158:
[----:B------:R-:W-:Y:S05]  /*8ad0*/  BSYNC.RECONVERGENT B0 ;  /* 0x0000000000007941 */ /* 0x000fea0003800200 */
.L_x_157:
        /* <DEDUP_REMOVED lines=31> */
.L_x_161:
[----:B------:R-:W-:Y:S05]  /*8cd0*/  BSYNC.RECONVERGENT B2 ;  /* 0x0000000000027941 */ /* 0x000fea0003800200 */
.L_x_160:
[----:B------:R-:W0:Y:S01]  /*8ce0*/  LDCU UR4, c[0x0][0x3c0] ;  /* 0x00007800ff0477ac */ /* 0x000e220008000800 */
[-C--:B------:R-:W-:Y:S01]  /*8cf0*/  FSETP.GE.AND P2, PT, R11, R23.reuse, PT ;  /* 0x000000170b00720b */ /* 0x080fe20003f46000 */
[----:B------:R-:W-:Y:S01]  /*8d00*/  FADD R28, -R23, R24 ;  /* 0x00000018171c7221 */ /* 0x000fe20000000100 */
[-C--:B------:R-:W-:Y:S01]  /*8d10*/  FSETP.GE.AND P1, PT, R10, R23.reuse, PT ;  /* 0x000000170a00720b */ /* 0x080fe20003f26000 */
[----:B------:R-:W-:Y:S01]  /*8d20*/  BSSY.RECONVERGENT B2, `(.L_x_162) ;  /* 0x0000067000027945 */ /* 0x000fe20003800200 */
[----:B------:R-:W-:Y:S01]  /*8d30*/  FSETP.GTU.AND P3, PT, R11, R24, PT ;  /* 0x000000180b00720b */ /* 0x000fe20003f6c000 */
[----:B------:R-:W-:Y:S01]  /*8d40*/  FFMA R8, R28, R8, R23 ;  /* 0x000000081c087223 */ /* 0x000fe20000000017 */
[----:B------:R-:W-:-:S07]  /*8d50*/  FSETP.GE.AND P0, PT, R9, R23, PT ;  /* 0x000000170900720b */ /* 0x000fce0003f06000 */
[----:B------:R-:W-:Y:S02]  /*8d60*/  @P2 FSEL R11, R8, R11, !P3 ;  /* 0x0000000b080b2208 */ /* 0x000fe40005800000 */
[-C--:B------:R-:W-:Y:S01]  /*8d70*/  FSETP.GTU.AND P2, PT, R10, R24.reuse, PT ;  /* 0x000000180a00720b */ /* 0x080fe20003f4c000 */
[----:B0-----:R-:W-:Y:S01]  /*8d80*/  FMUL R3, R2, UR4 ;  /* 0x0000000402037c20 */ /* 0x001fe20008400000 */
[----:B------:R-:W-:-:S03]  /*8d90*/  FSETP.GTU.AND P3, PT, R9, R24, PT ;  /* 0x000000180900720b */ /* 0x000fc60003f6c000 */
[----:B------:R-:W-:Y:S01]  /*8da0*/  FFMA R6, R3, 4, R6 ;  /* 0x4080000003067823 */ /* 0x000fe20000000006 */
[C-C-:B------:R-:W-:Y:S01]  /*8db0*/  FFMA R3, R28.reuse, R4, R23.reuse ;  /* 0x000000041c037223 */ /* 0x140fe20000000017 */
[----:B------:R-:W-:Y:S02]  /*8dc0*/  MOV R4, R11 ;  /* 0x0000000b00047202 */ /* 0x000fe40000000f00 */
[----:B------:R-:W-:Y:S02]  /*8dd0*/  FFMA R6, R28, R6, R23 ;  /* 0x000000061c067223 */ /* 0x000fe40000000017 */
[----:B------:R-:W-:Y:S02]  /*8de0*/  @P1 FSEL R10, R3, R10, !P2 ;  /* 0x0000000a030a1208 */ /* 0x000fe40005000000 */
[----:B------:R-:W-:Y:S02]  /*8df0*/  FSETP.GT.AND P1, PT, R11, RZ, PT ;  /* 0x000000ff0b00720b */ /* 0x000fe40003f24000 */
[----:B------:R-:W-:-:S11]  /*8e00*/  @P0 FSEL R9, R6, R9, !P3 ;  /* 0x0000000906090208 */ /* 0x000fd60005800000 */
[----:B------:R-:W-:Y:S05]  /*8e10*/  @!P1 BRA `(.L_x_163) ;  /* 0x00000004005c9947 */ /* 0x000fea0003800000 */
        /* <DEDUP_REMOVED lines=15> */
[----:B------:R-:W-:-:S07]  /*8f10*/  MOV R4, R2 ;  /* 0x0000000200047202 */ /* 0x000fce0000000f00 */
.L_x_165:
[----:B------:R-:W-:Y:S05]  /*8f20*/  BSYNC.RECONVERGENT B3 ;  /* 0x0000000000037941 */ /* 0x000fea0003800200 */
.L_x_164:
[----:B------:R-:W0:Y:S01]  /*8f30*/  LDC R2, c[0x0][0x3ac] ;  /* 0x0000eb00ff027b82 */ /* 0x000e220000000800 */
[----:B------:R-:W-:Y:S01]  /*8f40*/  HFMA2 R24, -RZ, RZ, 1.5048828125, 33.21875 ;  /* 0x3e055027ff187431 */ /* 0x000fe200000001ff */
[----:B------:R-:W-:Y:S01]  /*8f50*/  BSSY.RECONVERGENT B3, `(.L_x_166) ;  /* 0x0000042000037945 */ /* 0x000fe20003800200 */
[----:B0-----:R-:W-:-:S04]  /*8f60*/  FMUL R3, R2, 2.7182817459106445312 ;  /* 0x402df85402037820 */ /* 0x001fc80000400000 */
[----:B------:R-:W-:-:S04]  /*8f70*/  FFMA R3, R2, 2.7182817459106445312, R3 ;  /* 0x402df85402037823 */ /* 0x000fc80000000003 */
[C---:B------:R-:W-:Y:S01]  /*8f80*/  FADD R5, R3.reuse, 1 ;  /* 0x3f80000003057421 */ /* 0x040fe20000000000 */
[----:B------:R-:W-:Y:S01]  /*8f90*/  FFMA R2, R3, R4, 1 ;  /* 0x3f80000003027423 */ /* 0x000fe20000000004 */
[----:B------:R-:W-:-:S03]  /*8fa0*/  FADD R4, R4, R4 ;  /* 0x0000000404047221 */ /* 0x000fc60000000000 */
        /* <DEDUP_REMOVED lines=21> */
[C---:B------:R-:W-:Y:S01]  /*9100*/  FFMA R29, R6.reuse, R23, 0.33333182334899902344 ;  /* 0x3eaaaa78061d7423 */ /* 0x040fe20000000017 */
[----:B------:R-:W-:Y:S01]  /*9110*/  FSEL R23, RZ, -23, P1 ;  /* 0xc1b80000ff177808 */ /* 0x000fe20000800000 */
[----:B------:R-:W-:Y:S01]  /*9120*/  FFMA R24, R3, R24, -0.12148627638816833496 ;  /* 0xbdf8cdcc03187423 */ /* 0x000fe20000000018 */
[----:B------:R-:W-:Y:S01]  /*9130*/  ISETP.GT.U32.AND P1, PT, R5, 0x7f7fffff, PT ;  /* 0x7f7fffff0500780c */ /* 0x000fe20003f24070 */
[----:B------:R-:W-:Y:S02]  /*9140*/  FFMA R29, R6, R29, -0.5 ;  /* 0xbf000000061d7423 */ /* 0x000fe4000000001d */
[C---:B------:R-:W-:Y:S01]  /*9150*/  FFMA R24, R3.reuse, R24, 0.13980610668659210205 ;  /* 0x3e0f295503187423 */ /* 0x040fe20000000018 */
[----:B------:R-:W-:Y:S01]  /*9160*/  FFMA R8, R8, 1.1920928955078125e-07, R23 ;  /* 0x3400000008087823 */ /* 0x000fe20000000017 */
[----:B------:R-:W-:Y:S02]  /*9170*/  FMUL R29, R6, R29 ;  /* 0x0000001d061d7220 */ /* 0x000fe40000400000 */
[----:B------:R-:W-:-:S02]  /*9180*/  FFMA R24, R3, R24, -0.16684235632419586182 ;  /* 0xbe2ad8b903187423 */ /* 0x000fc40000000018 */
[----:B------:R-:W-:Y:S01]  /*9190*/  FFMA R29, R6, R29, R6 ;  /* 0x0000001d061d7223 */ /* 0x000fe20000000006 */
[----:B------:R-:W-:Y:S01]  /*91a0*/  MOV R6, 0x7f800000 ;  /* 0x7f80000000067802 */ /* 0x000fe20000000f00 */
[C---:B------:R-:W-:Y:S02]  /*91b0*/  FFMA R24, R3.reuse, R24, 0.20012299716472625732 ;  /* 0x3e4ced0b03187423 */ /* 0x040fe40000000018 */
[----:B------:R-:W-:Y:S02]  /*91c0*/  FFMA R8, R8, 0.69314718246459960938, R29 ;  /* 0x3f31721808087823 */ /* 0x000fe4000000001d */
[----:B------:R-:W-:Y:S01]  /*91d0*/  FFMA R24, R3, R24, -0.24999669194221496582 ;  /* 0xbe7fff2203187423 */ /* 0x000fe20000000018 */
[C---:B------:R-:W-:Y:S01]  /*91e0*/  @P1 FFMA R8, R5.reuse, R6, +INF ;  /* 0x7f80000005081423 */ /* 0x040fe20000000006 */
[----:B------:R-:W-:Y:S02]  /*91f0*/  FSETP.NEU.AND P1, PT, R5, RZ, PT ;  /* 0x000000ff0500720b */ /* 0x000fe40003f2d000 */
[----:B------:R-:W-:-:S02]  /*9200*/  FFMA R24, R3, R24, 0.33333182334899902344 ;  /* 0x3eaaaa7803187423 */ /* 0x000fc40000000018 */
[----:B------:R-:W-:Y:S02]  /*9210*/  FSEL R5, R8, -INF , P1 ;  /* 0xff80000008057808 */ /* 0x000fe40000800000 */
[----:B------:R-:W-:Y:S01]  /*9220*/  FSEL R8, RZ, -23, P0 ;  /* 0xc1b80000ff087808 */ /* 0x000fe20000000000 */
[C---:B------:R-:W-:Y:S01]  /*9230*/  FFMA R24, R3.reuse, R24, -0.5 ;  /* 0xbf00000003187423 */ /* 0x040fe20000000018 */
[----:B------:R-:W-:Y:S01]  /*9240*/  ISETP.GT.U32.AND P0, PT, R2, 0x7f7fffff, PT ;  /* 0x7f7fffff0200780c */ /* 0x000fe20003f04070 */
[----:B------:R-:W0:Y:S02]  /*9250*/  MUFU.RCP R28, R5 ;  /* 0x00000005001c7308 */ /* 0x000e240000001000 */
[----:B------:R-:W-:Y:S01]  /*9260*/  FMUL R24, R3, R24 ;  /* 0x0000001803187220 */ /* 0x000fe20000400000 */
[----:B------:R-:W-:-:S03]  /*9270*/  FFMA R7, R7, 1.1920928955078125e-07, R8 ;  /* 0x3400000007077823 */ /* 0x000fc60000000008 */
        /* <DEDUP_REMOVED lines=15> */
.L_x_167:
[----:B------:R-:W-:Y:S05]  /*9370*/  BSYNC.RECONVERGENT B3 ;  /* 0x0000000000037941 */ /* 0x000fea0003800200 */
.L_x_166:
[----:B------:R-:W-:-:S07]  /*9380*/  FADD R4, R4, -R2 ;  /* 0x8000000204047221 */ /* 0x000fce0000000000 */
.L_x_163:
[----:B------:R-:W-:Y:S05]  /*9390*/  BSYNC.RECONVERGENT B2 ;  /* 0x0000000000027941 */ /* 0x000fea0003800200 */
.L_x_162:
        /* <DEDUP_REMOVED lines=27> */
.L_x_171:
[----:B------:R-:W-:Y:S05]  /*9550*/  BSYNC.RECONVERGENT B3 ;  /* 0x0000000000037941 */ /* 0x000fea0003800200 */
.L_x_170:
        /* <DEDUP_REMOVED lines=34> */
[----:B------:R-:W-:Y:S01]  /*9780*/  FSEL R8, RZ, -23, P0 ;  /* 0xc1b80000ff087808 */ /* 0x000fe20000000000 */
[----:B------:R-:W-:Y:S01]  /*9790*/  FMUL R31, R6, R31 ;  /* 0x0000001f061f7220 */ /* 0x000fe20000400000 */
[----:B------:R-:W-:Y:S01]  /*97a0*/  ISETP.GT.U32.AND P0, PT, R2, 0x7f7fffff, PT ;  /* 0x7f7fffff0200780c */ /* 0x000fe20003f04070 */
[----:B------:R-:W-:Y:S01]  /*97b0*/  FFMA R23, R4, R23, -0.16684235632419586182 ;  /* 0xbe2ad8b904177423 */ /* 0x000fe20000000017 */
[----:B------:R-:W-:Y:S01]  /*97c0*/  FFMA R24, R29, 1.1920928955078125e-07, R24 ;  /* 0x340000001d187823 */ /* 0x000fe20000000018 */
[----:B------:R-:W-:Y:S01]  /*97d0*/  FFMA R31, R6, R31, R6 ;  /* 0x0000001f061f7223 */ /* 0x000fe20000000006 */
[----:B------:R-:W-:Y:S01]  /*97e0*/  MOV R6, 0x7f800000 ;  /* 0x7f80000000067802 */ /* 0x000fe20000000f00 */
[----:B------:R-:W-:Y:S01]  /*97f0*/  FFMA R23, R4, R23, 0.20012299716472625732 ;  /* 0x3e4ced0b04177423 */ /* 0x000fe20000000017 */
[----:B------:R-:W-:Y:S01]  /*9800*/  FFMA R7, R7, 1.1920928955078125e-07, R8 ;  /* 0x3400000007077823 */ /* 0x000fe20000000008 */
[----:B------:R-:W-:-:S02]  /*9810*/  FFMA R24, R24, 0.69314718246459960938, R31 ;  /* 0x3f31721818187823 */ /* 0x000fc4000000001f */
[C---:B------:R-:W-:Y:S01]  /*9820*/  FFMA R23, R4.reuse, R23, -0.24999669194221496582 ;  /* 0xbe7fff2204177423 */ /* 0x040fe20000000017 */
[C---:B------:R-:W-:Y:S01]  /*9830*/  @P1 FFMA R24, R5.reuse, R6, +INF ;  /* 0x7f80000005181423 */ /* 0x040fe20000000006 */
[----:B------:R-:W-:Y:S02]  /*9840*/  FSETP.NEU.AND P1, PT, R5, RZ, PT ;  /* 0x000000ff0500720b */ /* 0x000fe40003f2d000 */
[----:B------:R-:W-:Y:S02]  /*9850*/  FFMA R23, R4, R23, 0.33333182334899902344 ;  /* 0x3eaaaa7804177423 */ /* 0x000fe40000000017 */
[----:B------:R-:W-:Y:S02]  /*9860*/  FSEL R5, R24, -INF , P1 ;  /* 0xff80000018057808 */ /* 0x000fe40000800000 */
[C---:B------:R-:W-:Y:S02]  /*9870*/  FFMA R23, R4.reuse, R23, -0.5 ;  /* 0xbf00000004177423 */ /* 0x040fe40000000017 */
[----:B------:R-:W0:Y:S02]  /*9880*/  MUFU.RCP R24, R5 ;  /* 0x0000000500187308 */ /* 0x000e240000001000 */
[----:B------:R-:W-:-:S04]  /*9890*/  FMUL R23, R4, R23 ;  /* 0x0000001704177220 */ /* 0x000fc80000400000 */
[----:B------:R-:W-:-:S04]  /*98a0*/  FFMA R4, R4, R23, R4 ;  /* 0x0000001704047223 */ /* 0x000fc80000000004 */
[----:B------:R-:W-:Y:S01]  /*98b0*/  FFMA R4, R7, 0.69314718246459960938, R4 ;  /* 0x3f31721807047823 */ /* 0x000fe20000000004 */
[C---:B------:R-:W-:Y:S01]  /*98c0*/  @P0 FFMA R4, R2.reuse, R6, +INF ;  /* 0x7f80000002040423 */ /* 0x040fe20000000006 */
[----:B------:R-:W-:-:S04]  /*98d0*/  FSETP.NEU.AND P0, PT, R2, RZ, PT ;  /* 0x000000ff0200720b */ /* 0x000fc80003f0d000 */
[----:B------:R-:W-:Y:S01]  /*98e0*/  FSEL R37, R4, -INF , P0 ;  /* 0xff80000004257808 */ /* 0x000fe20000000000 */
[----:B0-----:R-:W-:Y:S01]  /*98f0*/  FFMA R7, -R5, R24, 1 ;  /* 0x3f80000005077423 */ /* 0x001fe20000000118 */
[----:B------:R-:W-:-:S03]  /*9900*/  FADD R4, R3, R3 ;  /* 0x0000000303047221 */ /* 0x000fc60000000000 */
        /* <DEDUP_REMOVED lines=9> */
.L_x_173:
[----:B------:R-:W-:Y:S05]  /*99a0*/  BSYNC.RECONVERGENT B3 ;  /* 0x0000000000037941 */ /* 0x000fea0003800200 */
.L_x_172:
[----:B------:R-:W-:-:S07]  /*99b0*/  FADD R4, R4, -R2 ;  /* 0x8000000204047221 */ /* 0x000fce0000000000 */
.L_x_169:
[----:B------:R-:W-:Y:S05]  /*99c0*/  BSYNC.RECONVERGENT B2 ;  /* 0x0000000000027941 */ /* 0x000fea0003800200 */
.L_x_168:
        /* <DEDUP_REMOVED lines=27> */
.L_x_177:
[----:B------:R-:W-:Y:S05]  /*9b80*/  BSYNC.RECONVERGENT B3 ;  /* 0x0000000000037941 */ /* 0x000fea0003800200 */
.L_x_176:
        /* <DEDUP_REMOVED lines=68> */
.L_x_179:
[----:B------:R-:W-:Y:S05]  /*9fd0*/  BSYNC.RECONVERGENT B3 ;  /* 0x0000000000037941 */ /* 0x000fea0003800200 */
.L_x_178:
[----:B------:R-:W-:-:S07]  /*9fe0*/  FADD R4, R4, -R2 ;  /* 0x8000000204047221 */ /* 0x000fce0000000000 */
.L_x_175:
[----:B------:R-:W-:Y:S05]  /*9ff0*/  BSYNC.RECONVERGENT B2 ;  /* 0x0000000000027941 */ /* 0x000fea0003800200 */
.L_x_174:
        /* <DEDUP_REMOVED lines=22> */
.L_x_181:
[----:B------:R-:W-:Y:S05]  /*a160*/  BSYNC.RECONVERGENT B2 ;  /* 0x0000000000027941 */ /* 0x000fea0003800200 */
.L_x_180:
[----:B------:R-:W0:Y:S01]  /*a170*/  LDCU UR4, c[0x0][0x3d0] ;  /* 0x00007a00ff0477ac */ /* 0x000e220008000800 */
[----:B------:R-:W1:Y:S01]  /*a180*/  LDC R5, c[0x0][0x3ac] ;  /* 0x0000eb00ff057b82 */ /* 0x000e620000000800 */
[----:B------:R-:W-:Y:S01]  /*a190*/  FADD R3, -R2, 1 ;  /* 0x3f80000002037421 */ /* 0x000fe20000000100 */
[----:B------:R-:W-:Y:S03]  /*a1a0*/  BSSY.RECONVERGENT B2, `(.L_x_182) ;  /* 0x0000051000027945 */ /* 0x000fe60003800200 */
[----:B------:R-:W-:Y:S01]  /*a1b0*/  FFMA R3, R22, R3, R2 ;  /* 0x0000000316037223 */ /* 0x000fe20000000002 */
[----:B0-----:R-:W-:-:S04]  /*a1c0*/  MOV R4, UR4 ;  /* 0x0000000400047c02 */ /* 0x001fc80008000f00 */
[----:B------:R-:W-:-:S04]  /*a1d0*/  FSETP.GEU.AND P0, PT, R11, R4, PT ;  /* 0x000000040b00720b */ /* 0x000fc80003f0e000 */
[----:B-1----:R-:W-:-:S13]  /*a1e0*/  FSETP.GEU.OR P0, PT, R5, RZ, P0 ;  /* 0x000000ff0500720b */ /* 0x002fda000070e400 */
[----:B------:R-:W-:Y:S05]  /*a1f0*/  @P0 BRA `(.L_x_183) ;  /* 0x00000004002c0947 */ /* 0x000fea0003800000 */
[----:B------:R-:W-:Y:S01]  /*a200*/  FSETP.GE.AND P0, PT, R3, RZ, PT ;  /* 0x000000ff0300720b */ /* 0x000fe20003f06000 */
[----:B------:R-:W-:-:S12]  /*a210*/  BSSY.RECONVERGENT B3, `(.L_x_184) ;  /* 0x0000046000037945 */ /* 0x000fd80003800200 */
[----:B------:R-:W-:Y:S05]  /*a220*/  @!P0 BRA `(.L_x_185) ;  /* 0x0000000400108947 */ /* 0x000fea0003800000 */
[----:B------:R-:W-:Y:S01]  /*a230*/  FMUL R5, R5, 2.7182817459106445312 ;  /* 0x402df85405057820 */ /* 0x000fe20000400000 */
[----:B------:R-:W-:Y:S01]  /*a240*/  HFMA2 R8, -RZ, RZ, 1.5048828125, 33.21875 ;  /* 0x3e055027ff087431 */ /* 0x000fe200000001ff */
[----:B------:R-:W-:Y:S02]  /*a250*/  BSSY.RECONVERGENT B4, `(.L_x_186) ;  /* 0x0000040000047945 */ /* 0x000fe40003800200 */
[----:B------:R-:W-:-:S04]  /*a260*/  FMUL R2, R5, -2 ;  /* 0xc000000005027820 */ /* 0x000fc80000400000 */
        /* <DEDUP_REMOVED lines=30> */
[----:B------:R-:W-:Y:S01]  /*a450*/  FMUL R23, R6, R23 ;  /* 0x0000001706177220 */ /* 0x000fe20000400000 */
[----:B------:R-:W-:Y:S01]  /*a460*/  MOV R7, 0x7f800000 ;  /* 0x7f80000000077802 */ /* 0x000fe20000000f00 */
        /* <DEDUP_REMOVED lines=9> */
[----:B------:R-:W-:-:S02]  /*a500*/  ISETP.GT.U32.AND P0, PT, R2, 0x7f7fffff, PT ;  /* 0x7f7fffff0200780c */ /* 0x000fc40003f04070 */
[----:B------:R-:W-:Y:S01]  /*a510*/  FSEL R22, R22, -INF , P1 ;  /* 0xff80000016167808 */ /* 0x000fe20000800000 */
[----:B------:R-:W-:Y:S01]  /*a520*/  FFMA R8, R3, R8, -0.5 ;  /* 0xbf00000003087423 */ /* 0x000fe20000000008 */
[----:B------:R-:W-:Y:S02]  /*a530*/  FFMA R4, R5, 1.1920928955078125e-07, R4 ;  /* 0x3400000005047823 */ /* 0x000fe40000000004 */
[----:B------:R-:W0:Y:S01]  /*a540*/  MUFU.RCP R11, R22 ;  /* 0x00000016000b7308 */ /* 0x000e220000001000 */
        /* <DEDUP_REMOVED lines=16> */
.L_x_187:
[----:B------:R-:W-:Y:S05]  /*a650*/  BSYNC.RECONVERGENT B4 ;  /* 0x0000000000047941 */ /* 0x000fea0003800200 */
.L_x_186:
[----:B------:R-:W-:-:S07]  /*a660*/  MOV R3, R2 ;  /* 0x0000000200037202 */ /* 0x000fce0000000f00 */
.L_x_185:
[----:B------:R-:W-:Y:S05]  /*a670*/  BSYNC.RECONVERGENT B3 ;  /* 0x0000000000037941 */ /* 0x000fea0003800200 */
.L_x_184:
[----:B------:R-:W0:Y:S02]  /*a680*/  LDCU UR4, c[0x0][0x3d0] ;  /* 0x00007a00ff0477ac */ /* 0x000e240008000800 */
[----:B0-----:R-:W-:-:S05]  /*a690*/  MOV R4, UR4 ;  /* 0x0000000400047c02 */ /* 0x001fca0008000f00 */
[----:B------:R-:W-:-:S07]  /*a6a0*/  FMUL R11, R3, R4 ;  /* 0x00000004030b7220 */ /* 0x000fce0000400000 */
.L_x_183:
[----:B------:R-:W-:Y:S05]  /*a6b0*/  BSYNC.RECONVERGENT B2 ;  /* 0x0000000000027941 */ /* 0x000fea0003800200 */
.L_x_182:
        /* <DEDUP_REMOVED lines=14> */
.L_x_189:
[----:B------:R-:W-:Y:S05]  /*a7a0*/  BSYNC.RECONVERGENT B2 ;  /* 0x0000000000027941 */ /* 0x000fea0003800200 */
.L_x_188:
        /* <DEDUP_REMOVED lines=78> */
.L_x_195:
[----:B------:R-:W-:Y:S05]  /*ac90*/  BSYNC.RECONVERGENT B4 ;  /* 0x0000000000047941 */ /* 0x000fea0003800200 */
.L_x_194:
[----:B------:R-:W-:-:S07]  /*aca0*/  MOV R3, R2 ;  /* 0x0000000200037202 */ /* 0x000fce0000000f00 */
.L_x_193:
[----:B------:R-:W-:Y:S05]  /*acb0*/  BSYNC.RECONVERGENT B3 ;  /* 0x0000000000037941 */ /* 0x000fea0003800200 */
.L_x_192:
[----:B------:R-:W0:Y:S02]  /*acc0*/  LDCU UR4, c[0x0][0x3d0] ;  /* 0x00007a00ff0477ac */ /* 0x000e240008000800 */
[----:B0-----:R-:W-:-:S05]  /*acd0*/  MOV R6, UR4 ;  /* 0x0000000400067c02 */ /* 0x001fca0008000f00 */
[----:B------:R-:W-:-:S07]  /*ace0*/  FMUL R10, R3, R6 ;  /* 0x00000006030a7220 */ /* 0x000fce0000400000 */
.L_x_191:
[----:B------:R-:W-:Y:S05]  /*acf0*/  BSYNC.RECONVERGENT B2 ;  /* 0x0000000000027941 */ /* 0x000fea0003800200 */
.L_x_190:
        /* <DEDUP_REMOVED lines=14> */
.L_x_197:
[----:B------:R-:W-:Y:S05]  /*ade0*/  BSYNC.RECONVERGENT B2 ;  /* 0x0000000000027941 */ /* 0x000fea0003800200 */
.L_x_196:
[----:B------:R-:W0:Y:S01]  /*adf0*/  LDC R4, c[0x0][0x3b4] ;  /* 0x0000ed00ff047b82 */ /* 0x000e220000000800 */
[----:B------:R-:W1:Y:S01]  /*ae00*/  LDCU UR4, c[0x0][0x3d0] ;  /* 0x00007a00ff0477ac */ /* 0x000e620008000800 */
[----:B------:R-:W-:Y:S01]  /*ae10*/  FADD R3, -R2, 1 ;  /* 0x3f80000002037421 */ /* 0x000fe20000000100 */
[----:B------:R-:W-:Y:S03]  /*ae20*/  BSSY.RECONVERGENT B2, `(.L_x_198) ;  /* 0x000004f000027945 */ /* 0x000fe60003800200 */
[----:B------:R-:W-:Y:S01]  /*ae30*/  FFMA R3, R20, R3, R2 ;  /* 0x0000000314037223 */ /* 0x000fe20000000002 */
[----:B-1----:R-:W-:-:S04]  /*ae40*/  FSETP.GEU.AND P0, PT, R9, UR4, PT ;  /* 0x0000000409007c0b */ /* 0x002fc8000bf0e000 */
[----:B0-----:R-:W-:-:S13]  /*ae50*/  FSETP.GEU.OR P0, PT, R4, RZ, P0 ;  /* 0x000000ff0400720b */ /* 0x001fda000070e400 */
        /* <DEDUP_REMOVED lines=36> */
[----:B------:R-:W-:Y:S02]  /*b0a0*/  FFMA R7, R4, R7, 0.13980610668659210205 ;  /* 0x3e0f295504077423 */ /* 0x000fe40000000007 */
[----:B------:R-:W-:Y:S02]  /*b0b0*/  FMUL R21, R6, R21 ;  /* 0x0000001506157220 */ /* 0x000fe40000400000 */
[----:B------:R-:W-:Y:S01]  /*b0c0*/  FFMA R7, R4, R7, -0.16684235632419586182 ;  /* 0xbe2ad8b904077423 */ /* 0x000fe20000000007 */
[----:B------:R-:W-:Y:S01]  /*b0d0*/  FFMA R9, R9, 1.1920928955078125e-07, R8 ;  /* 0x3400000009097823 */ /* 0x000fe20000000008 */
[----:B------:R-:W-:Y:S01]  /*b0e0*/  FFMA R6, R6, R21, R6 ;  /* 0x0000001506067223 */ /* 0x000fe20000000006 */
[----:B------:R-:W-:Y:S01]  /*b0f0*/  MOV R8, 0x7f800000 ;  /* 0x7f80000000087802 */ /* 0x000fe20000000f00 */
[----:B------:R-:W-:-:S02]  /*b100*/  FFMA R7, R4, R7, 0.20012299716472625732 ;  /* 0x3e4ced0b04077423 */ /* 0x000fc40000000007 */
[----:B------:R-:W-:Y:S02]  /*b110*/  FFMA R6, R9, 0.69314718246459960938, R6 ;  /* 0x3f31721809067823 */ /* 0x000fe40000000006 */
[C---:B------:R-:W-:Y:S01]  /*b120*/  FFMA R7, R4.reuse, R7, -0.24999669194221496582 ;  /* 0xbe7fff2204077423 */ /* 0x040fe20000000007 */
[C---:B------:R-:W-:Y:S01]  /*b130*/  @P1 FFMA R6, R3.reuse, R8, +INF ;  /* 0x7f80000003061423 */ /* 0x040fe20000000008 */
[----:B------:R-:W-:Y:S02]  /*b140*/  FSETP.NEU.AND P1, PT, R3, RZ, PT ;  /* 0x000000ff0300720b */ /* 0x000fe40003f2d000 */
[----:B------:R-:W-:Y:S01]  /*b150*/  FFMA R7, R4, R7, 0.33333182334899902344 ;  /* 0x3eaaaa7804077423 */ /* 0x000fe20000000007 */
[----:B------:R-:W-:Y:S02]  /*b160*/  FSEL R3, RZ, -23, P0 ;  /* 0xc1b80000ff037808 */ /* 0x000fe40000000000 */
[----:B------:R-:W-:Y:S01]  /*b170*/  ISETP.GT.U32.AND P0, PT, R2, 0x7f7fffff, PT ;  /* 0x7f7fffff0200780c */ /* 0x000fe20003f04070 */
[----:B------:R-:W-:Y:S01]  /*b180*/  FFMA R7, R4, R7, -0.5 ;  /* 0xbf00000004077423 */ /* 0x000fe20000000007 */
[----:B------:R-:W-:-:S02]  /*b190*/  FSEL R20, R6, -INF , P1 ;  /* 0xff80000006147808 */ /* 0x000fc40000800000 */
[----:B------:R-:W-:Y:S01]  /*b1a0*/  I2FP.F32.S32 R6, R5 ;  /* 0x0000000500067245 */ /* 0x000fe20000201400 */
[----:B------:R-:W-:Y:S01]  /*b1b0*/  FMUL R7, R4, R7 ;  /* 0x0000000704077220 */ /* 0x000fe20000400000 */
        /* <DEDUP_REMOVED lines=17> */
.L_x_202:
[----:B------:R-:W-:Y:S05]  /*b2d0*/  BSYNC.RECONVERGENT B4 ;  /* 0x0000000000047941 */ /* 0x000fea0003800200 */
.L_x_201:
[----:B------:R-:W-:Y:S05]  /*b2e0*/  BSYNC.RECONVERGENT B3 ;  /* 0x0000000000037941 */ /* 0x000fea0003800200 */
.L_x_200:
[----:B------:R-:W0:Y:S02]  /*b2f0*/  LDCU UR4, c[0x0][0x3d0] ;  /* 0x00007a00ff0477ac */ /* 0x000e240008000800 */
[----:B0-----:R-:W-:-:S07]  /*b300*/  FMUL R9, R2, UR4 ;  /* 0x0000000402097c20 */ /* 0x001fce0008400000 */
.L_x_199:
[----:B------:R-:W-:Y:S05]  /*b310*/  BSYNC.RECONVERGENT B2 ;  /* 0x0000000000027941 */ /* 0x000fea0003800200 */
.L_x_198:
[----:B------:R-:W0:Y:S01]  /*b320*/  LDCU UR4, c[0x0][0x3c4] ;  /* 0x00007880ff0477ac */ /* 0x000e220008000800 */
[----:B------:R-:W-:Y:S01]  /*b330*/  BSSY.RECONVERGENT B2, `(.L_x_203) ;  /* 0x0000061000027945 */ /* 0x000fe20003800200 */
[----:B------:R-:W1:Y:S01]  /*b340*/  LDCU UR5, c[0x0][0x3d4] ;  /* 0x00007a80ff0577ac */ /* 0x000e620008000800 */
[----:B0-----:R-:W-:Y:S02]  /*b350*/  FSETP.LT.AND P0, PT, RZ, UR4, PT ;  /* 0x00000004ff007c0b */ /* 0x001fe4000bf01000 */
[----:B-1----:R-:W-:-:S04]  /*b360*/  MOV R2, UR5 ;  /* 0x0000000500027c02 */ /* 0x002fc80008000f00 */
        /* <DEDUP_REMOVED lines=16> */
.L_x_206:
[----:B------:R-:W-:Y:S05]  /*b470*/  BSYNC.RECONVERGENT B3 ;  /* 0x0000000000037941 */ /* 0x000fea0003800200 */
.L_x_205:
[----:B------:R-:W0:Y:S01]  /*b480*/  LDC R6, c[0x0][0x3c4] ;  /* 0x0000f100ff067b82 */ /* 0x000e220000000800 */
[----:B------:R-:W-:Y:S01]  /*b490*/  HFMA2 R5, -RZ, RZ, 1.875, 0 ;  /* 0x3f800000ff057431 */ /* 0x000fe200000001ff */
[----:B------:R-:W-:Y:S01]  /*b4a0*/  MOV R8, 0x3e055027 ;  /* 0x3e05502700087802 */ /* 0x000fe20000000f00 */
[----:B------:R-:W-:Y:S03]  /*b4b0*/  BSSY.RECONVERGENT B3, `(.L_x_207) ;  /* 0x0000044000037945 */ /* 0x000fe60003800200 */
[C-C-:B0-----:R-:W-:Y:S01]  /*b4c0*/  FFMA R3, R6.reuse, 2.7182817459106445312, R5.reuse ;  /* 0x402df85406037823 */ /* 0x141fe20000000005 */
[----:B------:R-:W-:-:S04]  /*b4d0*/  FFMA R5, R6, 2, R5 ;  /* 0x4000000006057823 */ /* 0x000fc80000000005 */
[----:B------:R-:W-:Y:S01]  /*b4e0*/  FSETP.GEU.AND P0, PT, R3, 1.175494350822287508e-38, PT ;  /* 0x008000000300780b */ /* 0x000fe20003f0e000 */
[----:B------:R-:W-:-:S04]  /*b4f0*/  FMUL R4, R5, R2 ;  /* 0x0000000205047220 */ /* 0x000fc80000400000 */
[C---:B------:R-:W-:Y:S01]  /*b500*/  FMUL R2, R4.reuse, 2.7182817459106445312 ;  /* 0x402df85404027820 */ /* 0x040fe20000400000 */
[----:B------:R-:W-:-:S03]  /*b510*/  FADD R4, R4, R4 ;  /* 0x0000000404047221 */ /* 0x000fc60000000000 */
[----:B------:R-:W-:-:S04]  /*b520*/  FFMA R2, R2, R6, 1 ;  /* 0x3f80000002027423 */ /* 0x000fc80000000006 */
[----:B------:R-:W-:Y:S01]  /*b530*/  @!P0 FMUL R3, R3, 8388608 ;  /* 0x4b00000003038820 */ /* 0x000fe20000400000 */
[----:B------:R-:W-:-:S04]  /*b540*/  FSETP.GEU.AND P1, PT, R2, 1.175494350822287508e-38, PT ;  /* 0x008000000200780b */ /* 0x000fc80003f2e000 */
[----:B------:R-:W-:-:S04]  /*b550*/  IADD3 R5, PT, PT, R3, -0x3f2aaaab, RZ ;  /* 0xc0d5555503057810 */ /* 0x000fc80007ffe0ff */
[----:B------:R-:W-:-:S04]  /*b560*/  LOP3.LUT R20, R5, 0xff800000, RZ, 0xc0, !PT ;  /* 0xff80000005147812 */ /* 0x000fc800078ec0ff */
[-C--:B------:R-:W-:Y:S01]  /*b570*/  IADD3 R6, PT, PT, R3, -R20.reuse, RZ ;  /* 0x8000001403067210 */ /* 0x080fe20007ffe0ff */
[----:B------:R-:W-:Y:S01]  /*b580*/  @!P1 FMUL R2, R2, 8388608 ;  /* 0x4b00000002029820 */ /* 0x000fe20000400000 */
[----:B------:R-:W-:-:S03]  /*b590*/  I2FP.F32.S32 R20, R20 ;  /* 0x0000001400147245 */ /* 0x000fc60000201400 */
[----:B------:R-:W-:Y:S01]  /*b5a0*/  FADD R6, R6, -1 ;  /* 0xbf80000006067421 */ /* 0x000fe20000000000 */
[----:B------:R-:W-:-:S03]  /*b5b0*/  IADD3 R7, PT, PT, R2, -0x3f2aaaab, RZ ;  /* 0xc0d5555502077810 */ /* 0x000fc60007ffe0ff */
[----:B------:R-:W-:Y:S01]  /*b5c0*/  FFMA R5, R6, -R8, 0.14084610342979431152 ;  /* 0x3e1039f606057423 */ /* 0x000fe20000000808 */
[----:B------:R-:W-:-:S03]  /*b5d0*/  LOP3.LUT R7, R7, 0xff800000, RZ, 0xc0, !PT ;  /* 0xff80000007077812 */ /* 0x000fc600078ec0ff */
        /* <DEDUP_REMOVED lines=49> */
.L_x_208:
[----:B------:R-:W-:Y:S05]  /*b8f0*/  BSYNC.RECONVERGENT B3 ;  /* 0x0000000000037941 */ /* 0x000fea0003800200 */
.L_x_207:
[----:B------:R-:W0:Y:S01]  /*b900*/  LDCU UR4, c[0x0][0x3d4] ;  /* 0x00007a80ff0477ac */ /* 0x000e220008000800 */
[----:B------:R-:W-:Y:S01]  /*b910*/  FADD R3, R4, -R3 ;  /* 0x8000000304037221 */ /* 0x000fe20000000000 */
[----:B0-----:R-:W-:-:S05]  /*b920*/  MOV R2, UR4 ;  /* 0x0000000400027c02 */ /* 0x001fca0008000f00 */
[----:B------:R-:W-:-:S07]  /*b930*/  FFMA R11, R25, R3, R2 ;  /* 0x00000003190b7223 */ /* 0x000fce0000000002 */
.L_x_204:
[----:B------:R-:W-:Y:S05]  /*b940*/  BSYNC.RECONVERGENT B2 ;  /* 0x0000000000027941 */ /* 0x000fea0003800200 */
.L_x_203:
[----:B------:R-:W0:Y:S01]  /*b950*/  LDCU UR4, c[0x0][0x3c8] ;  /* 0x00007900ff0477ac */ /* 0x000e220008000800 */
[----:B------:R-:W-:Y:S01]  /*b960*/  BSSY.RECONVERGENT B2, `(.L_x_209) ;  /* 0x000005e000027945 */ /* 0x000fe20003800200 */
[----:B0-----:R-:W-:-:S04]  /*b970*/  FSETP.LT.AND P0, PT, RZ, UR4, PT ;  /* 0x00000004ff007c0b */ /* 0x001fc8000bf01000 */
        /* <DEDUP_REMOVED lines=16> */
.L_x_212:
[----:B------:R-:W-:Y:S05]  /*ba80*/  BSYNC.RECONVERGENT B3 ;  /* 0x0000000000037941 */ /* 0x000fea0003800200 */
.L_x_211:
[----:B------:R-:W0:Y:S01]  /*ba90*/  LDC R5, c[0x0][0x3c8] ;  /* 0x0000f200ff057b82 */ /* 0x000e220000000800 */
[----:B------:R-:W-:Y:S01]  /*baa0*/  HFMA2 R4, -RZ, RZ, 1.875, 0 ;  /* 0x3f800000ff047431 */ /* 0x000fe200000001ff */
[----:B------:R-:W-:Y:S01]  /*bab0*/  MOV R8, 0x3e055027 ;  /* 0x3e05502700087802 */ /* 0x000fe20000000f00 */
[----:B------:R-:W-:Y:S03]  /*bac0*/  BSSY.RECONVERGENT B3, `(.L_x_213) ;  /* 0x0000043000037945 */ /* 0x000fe60003800200 */
[----:B0-----:R-:W-:Y:S01]  /*bad0*/  FFMA R3, R5, 2.7182817459106445312, R4 ;  /* 0x402df85405037823 */ /* 0x001fe20000000004 */
[----:B------:R-:W-:-:S04]  /*bae0*/  FMUL R4, R17, R2 ;  /* 0x0000000211047220 */ /* 0x000fc80000400000 */
[----:B------:R-:W-:Y:S01]  /*baf0*/  FSETP.GEU.AND P0, PT, R3, 1.175494350822287508e-38, PT ;  /* 0x008000000300780b */ /* 0x000fe20003f0e000 */
[C---:B------:R-:W-:Y:S01]  /*bb00*/  FMUL R2, R4.reuse, 2.7182817459106445312 ;  /* 0x402df85404027820 */ /* 0x040fe20000400000 */
[----:B------:R-:W-:Y:S02]  /*bb10*/  FADD R4, R4, R4 ;  /* 0x0000000404047221 */ /* 0x000fe40000000000 */
[----:B------:R-:W-:Y:S01]  /*bb20*/  FSEL R10, RZ, -23, P0 ;  /* 0xc1b80000ff0a7808 */ /* 0x000fe20000000000 */
[----:B------:R-:W-:-:S05]  /*bb30*/  FFMA R2, R2, R5, 1 ;  /* 0x3f80000002027423 */ /* 0x000fca0000000005 */
[----:B------:R-:W-:-:S03]  /*bb40*/  FSETP.GEU.AND P1, PT, R2, 1.175494350822287508e-38, PT ;  /* 0x008000000200780b */ /* 0x000fc60003f2e000 */
[----:B------:R-:W-:-:S05]  /*bb50*/  @!P0 FMUL R3, R3, 8388608 ;  /* 0x4b00000003038820 */ /* 0x000fca0000400000 */
[C---:B------:R-:W-:Y:S02]  /*bb60*/  IADD3 R5, PT, PT, R3.reuse, -0x3f2aaaab, RZ ;  /* 0xc0d5555503057810 */ /* 0x040fe40007ffe0ff */
[----:B------:R-:W-:Y:S02]  /*bb70*/  ISETP.GT.U32.AND P0, PT, R3, 0x7f7fffff, PT ;  /* 0x7f7fffff0300780c */ /* 0x000fe40003f04070 */
[----:B------:R-:W-:Y:S01]  /*bb80*/  LOP3.LUT R20, R5, 0xff800000, RZ, 0xc0, !PT ;  /* 0xff80000005147812 */ /* 0x000fe200078ec0ff */
[----:B------:R-:W-:-:S03]  /*bb90*/  @!P1 FMUL R2, R2, 8388608 ;  /* 0x4b00000002029820 */ /* 0x000fc60000400000 */
[----:B------:R-:W-:Y:S02]  /*bba0*/  IADD3 R6, PT, PT, R3, -R20, RZ ;  /* 0x8000001403067210 */ /* 0x000fe40007ffe0ff */
[----:B------:R-:W-:-:S03]  /*bbb0*/  IADD3 R7, PT, PT, R2, -0x3f2aaaab, RZ ;  /* 0xc0d5555502077810 */ /* 0x000fc60007ffe0ff */
[----:B------:R-:W-:Y:S01]  /*bbc0*/  FADD R6, R6, -1 ;  /* 0xbf80000006067421 */ /* 0x000fe20000000000 */
[----:B------:R-:W-:-:S03]  /*bbd0*/  LOP3.LUT R7, R7, 0xff800000, RZ, 0xc0, !PT ;  /* 0xff80000007077812 */ /* 0x000fc600078ec0ff */
        /* <DEDUP_REMOVED lines=9> */
[----:B------:R-:W-:Y:S02]  /*bc70*/  FFMA R17, R6, R17, 0.33333182334899902344 ;  /* 0x3eaaaa7806117423 */ /* 0x000fe40000000011 */
[----:B------:R-:W-:-:S02]  /*bc80*/  FFMA R8, R5, R8, -0.12148627638816833496 ;  /* 0xbdf8cdcc05087423 */ /* 0x000fc40000000008 */
[C---:B------:R-:W-:Y:S01]  /*bc90*/  FFMA R21, R6.reuse, R17, -0.5 ;  /* 0xbf00000006157423 */ /* 0x040fe20000000011 */
[----:B------:R-:W-:Y:S01]  /*bca0*/  I2FP.F32.S32 R17, R20 ;  /* 0x0000001400117245 */ /* 0x000fe20000201400 */
[C---:B------:R-:W-:Y:S01]  /*bcb0*/  FFMA R8, R5.reuse, R8, 0.13980610668659210205 ;  /* 0x3e0f295505087423 */ /* 0x040fe20000000008 */
[----:B------:R-:W-:Y:S01]  /*bcc0*/  MOV R20, 0x7f800000 ;  /* 0x7f80000000147802 */ /* 0x000fe20000000f00 */
[C---:B------:R-:W-:Y:S02]  /*bcd0*/  FMUL R21, R6.reuse, R21 ;  /* 0x0000001506157220 */ /* 0x040fe40000400000 */
[----:B------:R-:W-:Y:S01]  /*bce0*/  FFMA R8, R5, R8, -0.16684235632419586182 ;  /* 0xbe2ad8b905087423 */ /* 0x000fe20000000008 */
[----:B------:R-:W-:Y:S01]  /*bcf0*/  FFMA R10, R17, 1.1920928955078125e-07, R10 ;  /* 0x34000000110a7823 */ /* 0x000fe2000000000a */
[----:B------:R-:W-:Y:S01]  /*bd00*/  FFMA R21, R6, R21, R6 ;  /* 0x0000001506157223 */ /* 0x000fe20000000006 */
[----:B------:R-:W-:Y:S01]  /*bd10*/  I2FP.F32.S32 R6, R7 ;  /* 0x0000000700067245 */ /* 0x000fe20000201400 */
[----:B------:R-:W-:-:S02]  /*bd20*/  FFMA R8, R5, R8, 0.20012299716472625732 ;  /* 0x3e4ced0b05087423 */ /* 0x000fc40000000008 */
[----:B------:R-:W-:Y:S01]  /*bd30*/  FFMA R10, R10, 0.69314718246459960938, R21 ;  /* 0x3f3172180a0a7823 */ /* 0x000fe20000000015 */
[----:B------:R-:W-:Y:S01]  /*bd40*/  @P0 FFMA R10, R3, R20, +INF ;  /* 0x7f800000030a0423 */ /* 0x000fe20000000014 */
[----:B------:R-:W-:Y:S01]  /*bd50*/  FFMA R8, R5, R8, -0.24999669194221496582 ;  /* 0xbe7fff2205087423 */ /* 0x000fe20000000008 */
[----:B------:R-:W-:Y:S02]  /*bd60*/  FSETP.NEU.AND P0, PT, R3, RZ, PT ;  /* 0x000000ff0300720b */ /* 0x000fe40003f0d000 */
[----:B------:R-:W-:Y:S01]  /*bd70*/  FSEL R3, RZ, -23, P1 ;  /* 0xc1b80000ff037808 */ /* 0x000fe20000800000 */
[C---:B------:R-:W-:Y:S01]  /*bd80*/  FFMA R8, R5.reuse, R8, 0.33333182334899902344 ;  /* 0x3eaaaa7805087423 */ /* 0x040fe20000000008 */
[----:B------:R-:W-:Y:S02]  /*bd90*/  FSEL R10, R10, -INF , P0 ;  /* 0xff8000000a0a7808 */ /* 0x000fe40000000000 */
[----:B------:R-:W-:Y:S01]  /*bda0*/  ISETP.GT.U32.AND P0, PT, R2, 0x7f7fffff, PT ;  /* 0x7f7fffff0200780c */ /* 0x000fe20003f04070 */
[C---:B------:R-:W-:Y:S01]  /*bdb0*/  FFMA R8, R5.reuse, R8, -0.5 ;  /* 0xbf00000005087423 */ /* 0x040fe20000000008 */
        /* <DEDUP_REMOVED lines=19> */
.L_x_214:
[----:B------:R-:W-:Y:S05]  /*bef0*/  BSYNC.RECONVERGENT B3 ;  /* 0x0000000000037941 */ /* 0x000fea0003800200 */
.L_x_213:
[----:B------:R-:W0:Y:S01]  /*bf00*/  LDCU UR4, c[0x0][0x3d4] ;  /* 0x00007a80ff0477ac */ /* 0x000e220008000800 */
[----:B------:R-:W-:Y:S01]  /*bf10*/  FADD R3, R4, -R3 ;  /* 0x8000000304037221 */ /* 0x000fe20000000000 */
[----:B0-----:R-:W-:-:S05]  /*bf20*/  MOV R2, UR4 ;  /* 0x0000000400027c02 */ /* 0x001fca0008000f00 */
[----:B------:R-:W-:-:S07]  /*bf30*/  FFMA R10, R25, R3, R2 ;  /* 0x00000003190a7223 */ /* 0x000fce0000000002 */
.L_x_210:
[----:B------:R-:W-:Y:S05]  /*bf40*/  BSYNC.RECONVERGENT B2 ;  /* 0x0000000000027941 */ /* 0x000fea0003800200 */
.L_x_209:
        /* <DEDUP_REMOVED lines=19> */
.L_x_218:
[----:B------:R-:W-:Y:S05]  /*c080*/  BSYNC.RECONVERGENT B3 ;  /* 0x0000000000037941 */ /* 0x000fea0003800200 */
.L_x_217:
        /* <DEDUP_REMOVED lines=8> */
[----:B------:R-:W-:-:S03]  /*c110*/  FADD R4, R4, R4 ;  /* 0x0000000404047221 */ /* 0x000fc60000000000 */
[----:B------:R-:W-:-:S05]  /*c120*/  FFMA R2, R2, R5, 1 ;  /* 0x3f80000002027423 */ /* 0x000fca0000000005 */
[----:B------:R-:W-:-:S03]  /*c130*/  FSETP.GEU.AND P1, PT, R2, 1.175494350822287508e-38, PT ;  /* 0x008000000200780b */ /* 0x000fc60003f2e000 */
[----:B------:R-:W-:-:S05]  /*c140*/  @!P0 FMUL R3, R3, 8388608 ;  /* 0x4b00000003038820 */ /* 0x000fca0000400000 */
[----:B------:R-:W-:-:S04]  /*c150*/  IADD3 R5, PT, PT, R3, -0x3f2aaaab, RZ ;  /* 0xc0d5555503057810 */ /* 0x000fc80007ffe0ff */
[----:B------:R-:W-:Y:S01]  /*c160*/  LOP3.LUT R16, R5, 0xff800000, RZ, 0xc0, !PT ;  /* 0xff80000005107812 */ /* 0x000fe200078ec0ff */
[----:B------:R-:W-:-:S03]  /*c170*/  @!P1 FMUL R2, R2, 8388608 ;  /* 0x4b00000002029820 */ /* 0x000fc60000400000 */
[-C--:B------:R-:W-:Y:S02]  /*c180*/  IADD3 R6, PT, PT, R3, -R16.reuse, RZ ;  /* 0x8000001003067210 */ /* 0x080fe40007ffe0ff */
[----:B------:R-:W-:Y:S02]  /*c190*/  IADD3 R7, PT, PT, R2, -0x3f2aaaab, RZ ;  /* 0xc0d5555502077810 */ /* 0x000fe40007ffe0ff */
[----:B------:R-:W-:Y:S01]  /*c1a0*/  I2FP.F32.S32 R16, R16 ;  /* 0x0000001000107245 */ /* 0x000fe20000201400 */
        /* <DEDUP_REMOVED lines=52> */
.L_x_220:
[----:B------:R-:W-:Y:S05]  /*c4f0*/  BSYNC.RECONVERGENT B3 ;  /* 0x0000000000037941 */ /* 0x000fea0003800200 */
.L_x_219:
[----:B------:R-:W0:Y:S01]  /*c500*/  LDCU UR4, c[0x0][0x3d4] ;  /* 0x00007a80ff0477ac */ /* 0x000e220008000800 */
[----:B------:R-:W-:Y:S01]  /*c510*/  FADD R3, R4, -R3 ;  /* 0x8000000304037221 */ /* 0x000fe20000000000 */
[----:B0-----:R-:W-:-:S05]  /*c520*/  MOV R2, UR4 ;  /* 0x0000000400027c02 */ /* 0x001fca0008000f00 */
[----:B------:R-:W-:-:S07]  /*c530*/  FFMA R9, R25, R3, R2 ;  /* 0x0000000319097223 */ /* 0x000fce0000000002 */
.L_x_216:
[----:B------:R-:W-:Y:S05]  /*c540*/  BSYNC.RECONVERGENT B2 ;  /* 0x0000000000027941 */ /* 0x000fea0003800200 */
.L_x_215:
[----:B------:R-:W0:Y:S01]  /*c550*/  LDC R4, c[0x0][0x3c4] ;  /* 0x0000f100ff047b82 */ /* 0x000e220000000800 */
[----:B------:R-:W-:Y:S01]  /*c560*/  BSSY.RECONVERGENT B2, `(.L_x_221) ;  /* 0x000005e000027945 */ /* 0x000fe20003800200 */
[----:B0-----:R-:W-:-:S04]  /*c570*/  FSETP.GEU.AND P0, PT, R4, RZ, PT ;  /* 0x000000ff0400720b */ /* 0x001fc80003f0e000 */
[----:B------:R-:W-:-:S04]  /*c580*/  FSETP.GEU.OR P0, PT, R2, 1, P0 ;  /* 0x3f8000000200780b */ /* 0x000fc8000070e400 */
        /* <DEDUP_REMOVED lines=18> */
.L_x_224:
[----:B------:R-:W-:Y:S05]  /*c6b0*/  BSYNC.RECONVERGENT B3 ;  /* 0x0000000000037941 */ /* 0x000fea0003800200 */
.L_x_223:
        /* <DEDUP_REMOVED lines=14> */
[----:B------:R-:W-:-:S03]  /*c7a0*/  ISETP.GT.U32.AND P1, PT, R2, 0x7f7fffff, PT ;  /* 0x7f7fffff0200780c */ /* 0x000fc60003f24070 */
[----:B------:R-:W-:Y:S01]  /*c7b0*/  FADD R17, R3, -1 ;  /* 0xbf80000003117421 */ /* 0x000fe20000000000 */
[-C--:B------:R-:W-:Y:S02]  /*c7c0*/  IADD3 R3, PT, PT, R4, -R5.reuse, RZ ;  /* 0x8000000504037210 */ /* 0x080fe40007ffe0ff */
[----:B------:R-:W-:Y:S01]  /*c7d0*/  I2FP.F32.S32 R5, R5 ;  /* 0x0000000500057245 */ /* 0x000fe20000201400 */
[----:B------:R-:W-:Y:S02]  /*c7e0*/  FFMA R8, R17, -R6, 0.14084610342979431152 ;  /* 0x3e1039f611087423 */ /* 0x000fe40000000806 */
[----:B------:R-:W-:Y:S02]  /*c7f0*/  FADD R3, R3, -1 ;  /* 0xbf80000003037421 */ /* 0x000fe40000000000 */
[----:B------:R-:W-:Y:S02]  /*c800*/  FFMA R8, R17, R8, -0.12148627638816833496 ;  /* 0xbdf8cdcc11087423 */ /* 0x000fe40000000008 */
[----:B------:R-:W-:-:S02]  /*c810*/  FFMA R6, R3, -R6, 0.14084610342979431152 ;  /* 0x3e1039f603067423 */ /* 0x000fc40000000806 */
[----:B------:R-:W-:Y:S02]  /*c820*/  FFMA R8, R17, R8, 0.13980610668659210205 ;  /* 0x3e0f295511087423 */ /* 0x000fe40000000008 */
[----:B------:R-:W-:Y:S02]  /*c830*/  FFMA R6, R3, R6, -0.12148627638816833496 ;  /* 0xbdf8cdcc03067423 */ /* 0x000fe40000000006 */
[----:B------:R-:W-:Y:S02]  /*c840*/  FFMA R8, R17, R8, -0.16684235632419586182 ;  /* 0xbe2ad8b911087423 */ /* 0x000fe40000000008 */
[----:B------:R-:W-:Y:S02]  /*c850*/  FFMA R6, R3, R6, 0.13980610668659210205 ;  /* 0x3e0f295503067423 */ /* 0x000fe40000000006 */
[----:B------:R-:W-:Y:S02]  /*c860*/  FFMA R8, R17, R8, 0.20012299716472625732 ;  /* 0x3e4ced0b11087423 */ /* 0x000fe40000000008 */
[----:B------:R-:W-:-:S02]  /*c870*/  FFMA R6, R3, R6, -0.16684235632419586182 ;  /* 0xbe2ad8b903067423 */ /* 0x000fc40000000006 */
[----:B------:R-:W-:Y:S02]  /*c880*/  FFMA R8, R17, R8, -0.24999669194221496582 ;  /* 0xbe7fff2211087423 */ /* 0x000fe40000000008 */
[----:B------:R-:W-:Y:S02]  /*c890*/  FFMA R6, R3, R6, 0.20012299716472625732 ;  /* 0x3e4ced0b03067423 */ /* 0x000fe40000000006 */
[----:B------:R-:W-:Y:S02]  /*c8a0*/  FFMA R8, R17, R8, 0.33333182334899902344 ;  /* 0x3eaaaa7811087423 */ /* 0x000fe40000000008 */
[----:B------:R-:W-:Y:S02]  /*c8b0*/  FFMA R6, R3, R6, -0.24999669194221496582 ;  /* 0xbe7fff2203067423 */ /* 0x000fe40000000006 */
[----:B------:R-:W-:Y:S01]  /*c8c0*/  FFMA R16, R17, R8, -0.5 ;  /* 0xbf00000011107423 */ /* 0x000fe20000000008 */
[----:B------:R-:W-:Y:S01]  /*c8d0*/  I2FP.F32.S32 R8, R11 ;  /* 0x0000000b00087245 */ /* 0x000fe20000201400 */
[----:B------:R-:W-:-:S02]  /*c8e0*/  FFMA R6, R3, R6, 0.33333182334899902344 ;  /* 0x3eaaaa7803067423 */ /* 0x000fc40000000006 */
[C---:B------:R-:W-:Y:S02]  /*c8f0*/  FMUL R16, R17.reuse, R16 ;  /* 0x0000001011107220 */ /* 0x040fe40000400000 */
[----:B------:R-:W-:Y:S01]  /*c900*/  FFMA R8, R8, 1.1920928955078125e-07, R7 ;  /* 0x3400000008087823 */ /* 0x000fe20000000007 */
[----:B------:R-:W-:Y:S01]  /*c910*/  MOV R7, 0x7f800000 ;  /* 0x7f80000000077802 */ /* 0x000fe20000000f00 */
[----:B------:R-:W-:Y:S01]  /*c920*/  FFMA R17, R17, R16, R17 ;  /* 0x0000001011117223 */ /* 0x000fe20000000011 */
[----:B------:R-:W-:-:S03]  /*c930*/  FFMA R6, R3, R6, -0.5 ;  /* 0xbf00000003067423 */ /* 0x000fc60000000006 */
[----:B------:R-:W-:Y:S01]  /*c940*/  FFMA R8, R8, 0.69314718246459960938, R17 ;  /* 0x3f31721808087823 */ /* 0x000fe20000000011 */
[C---:B------:R-:W-:Y:S01]  /*c950*/  @P1 FFMA R8, R2.reuse, R7, +INF ;  /* 0x7f80000002081423 */ /* 0x040fe20000000007 */
[----:B------:R-:W-:Y:S01]  /*c960*/  FSETP.NEU.AND P1, PT, R2, RZ, PT ;  /* 0x000000ff0200720b */ /* 0x000fe20003f2d000 */
[C---:B------:R-:W-:Y:S01]  /*c970*/  FMUL R6, R3.reuse, R6 ;  /* 0x0000000603067220 */ /* 0x040fe20000400000 */
[----:B------:R-:W-:Y:S02]  /*c980*/  FSEL R2, RZ, -23, P0 ;  /* 0xc1b80000ff027808 */ /* 0x000fe40000000000 */
[----:B------:R-:W-:Y:S01]  /*c990*/  ISETP.GT.U32.AND P0, PT, R4, 0x7f7fffff, PT ;  /* 0x7f7fffff0400780c */ /* 0x000fe20003f04070 */
[----:B------:R-:W-:Y:S01]  /*c9a0*/  FFMA R3, R3, R6, R3 ;  /* 0x0000000603037223 */ /* 0x000fe20000000003 */
[----:B------:R-:W-:Y:S01]  /*c9b0*/  FSEL R8, R8, -INF , P1 ;  /* 0xff80000008087808 */ /* 0x000fe20000800000 */
[----:B------:R-:W-:-:S03]  /*c9c0*/  FFMA R2, R5, 1.1920928955078125e-07, R2 ;  /* 0x3400000005027823 */ /* 0x000fc60000000002 */
[----:B------:R-:W0:Y:S01]  /*c9d0*/  MUFU.RCP R11, R8 ;  /* 0x00000008000b7308 */ /* 0x000e220000001000 */
[----:B------:R-:W-:-:S06]  /*c9e0*/  FFMA R2, R2, 0.69314718246459960938, R3 ;  /* 0x3f31721802027823 */ /* 0x000fcc0000000003 */
[C---:B------:R-:W-:Y:S01]  /*c9f0*/  @P0 FFMA R2, R4.reuse, R7, +INF ;  /* 0x7f80000004020423 */ /* 0x040fe20000000007 */
[----:B------:R-:W-:-:S04]  /*ca00*/  FSETP.NEU.AND P0, PT, R4, RZ, PT ;  /* 0x000000ff0400720b */ /* 0x000fc80003f0d000 */
[----:B------:R-:W-:Y:S01]  /*ca10*/  FSEL R37, R2, -INF , P0 ;  /* 0xff80000002257808 */ /* 0x000fe20000000000 */
[----:B0-----:R-:W-:-:S07]  /*ca20*/  FFMA R4, -R8, R11, 1 ;  /* 0x3f80000008047423 */ /* 0x001fce000000010b */
[----:B------:R-:W0:Y:S01]  /*ca30*/  FCHK P0, R37, R8 ;  /* 0x0000000825007302 */ /* 0x000e220000000000 */
[----:B------:R-:W-:-:S04]  /*ca40*/  FFMA R2, R11, R4, R11 ;  /* 0x000000040b027223 */ /* 0x000fc8000000000b */
        /* <DEDUP_REMOVED lines=8> */
.L_x_226:
[----:B------:R-:W-:Y:S05]  /*cad0*/  BSYNC.RECONVERGENT B3 ;  /* 0x0000000000037941 */ /* 0x000fea0003800200 */
.L_x_225:
[----:B------:R-:W0:Y:S01]  /*cae0*/  LDC R2, c[0x0][0x3c4] ;  /* 0x0000f100ff027b82 */ /* 0x000e220000000800 */
[----:B------:R-:W1:Y:S01]  /*caf0*/  LDCU UR4, c[0x0][0x3d4] ;  /* 0x00007a80ff0477ac */ /* 0x000e620008000800 */
[----:B0-----:R-:W-:Y:S01]  /*cb00*/  FADD R4, R2, 1 ;  /* 0x3f80000002047421 */ /* 0x001fe20000000000 */
[----:B-1----:R-:W-:-:S03]  /*cb10*/  MOV R2, UR4 ;  /* 0x0000000400027c02 */ /* 0x002fc60008000f00 */
[----:B------:R-:W-:-:S04]  /*cb20*/  FMUL R3, R4, R3 ;  /* 0x0000000304037220 */ /* 0x000fc80000400000 */
[----:B------:R-:W-:-:S07]  /*cb30*/  FFMA R11, R25, R3, R2 ;  /* 0x00000003190b7223 */ /* 0x000fce0000000002 */
.L_x_222:
[----:B------:R-:W-:Y:S05]  /*cb40*/  BSYNC.RECONVERGENT B2 ;  /* 0x0000000000027941 */ /* 0x000fea0003800200 */
.L_x_221:
        /* <DEDUP_REMOVED lines=22> */
.L_x_230:
[----:B------:R-:W-:Y:S05]  /*ccb0*/  BSYNC.RECONVERGENT B3 ;  /* 0x0000000000037941 */ /* 0x000fea0003800200 */
.L_x_229:
        /* <DEDUP_REMOVED lines=65> */
.L_x_232:
[----:B------:R-:W-:Y:S05]  /*d0d0*/  BSYNC.RECONVERGENT B3 ;  /* 0x0000000000037941 */ /* 0x000fea0003800200 */
.L_x_231:
[----:B------:R-:W0:Y:S01]  /*d0e0*/  LDC R2, c[0x0][0x3c8] ;  /* 0x0000f200ff027b82 */ /* 0x000e220000000800 */
[----:B------:R-:W1:Y:S01]  /*d0f0*/  LDCU UR4, c[0x0][0x3d4] ;  /* 0x00007a80ff0477ac */ /* 0x000e620008000800 */
[----:B0-----:R-:W-:Y:S01]  /*d100*/  FADD R4, R2, 1 ;  /* 0x3f80000002047421 */ /* 0x001fe20000000000 */
[----:B-1----:R-:W-:-:S03]  /*d110*/  MOV R2, UR4 ;  /* 0x0000000400027c02 */ /* 0x002fc60008000f00 */
[----:B------:R-:W-:-:S04]  /*d120*/  FMUL R3, R4, R3 ;  /* 0x0000000304037220 */ /* 0x000fc80000400000 */
[----:B------:R-:W-:-:S07]  /*d130*/  FFMA R10, R25, R3, R2 ;  /* 0x00000003190a7223 */ /* 0x000fce0000000002 */
.L_x_228:
[----:B------:R-:W-:Y:S05]  /*d140*/  BSYNC.RECONVERGENT B2 ;  /* 0x0000000000027941 */ /* 0x000fea0003800200 */
.L_x_227:
[----:B------:R-:W0:Y:S01]  /*d150*/  LDC R5, c[0x0][0x3cc] ;  /* 0x0000f300ff057b82 */ /* 0x000e220000000800 */
[----:B------:R-:W1:Y:S01]  /*d160*/  LDCU UR4, c[0x0][0x384] ;  /* 0x00007080ff0477ac */ /* 0x000e620008000800 */
[----:B------:R-:W-:Y:S01]  /*d170*/  BSSY.RECONVERGENT B2, `(.L_x_233) ;  /* 0x000005d000027945 */ /* 0x000fe20003800200 */
[----:B-1----:R-:W-:Y:S02]  /*d180*/  I2FP.F32.U32 R4, UR4 ;  /* 0x0000000400047c45 */ /* 0x002fe40008201000 */
        /* <DEDUP_REMOVED lines=20> */
.L_x_236:
[----:B------:R-:W-:Y:S05]  /*d2d0*/  BSYNC.RECONVERGENT B3 ;  /* 0x0000000000037941 */ /* 0x000fea0003800200 */
.L_x_235:
        /* <DEDUP_REMOVED lines=64> */
.L_x_238:
[----:B------:R-:W-:Y:S05]  /*d6e0*/  BSYNC.RECONVERGENT B3 ;  /* 0x0000000000037941 */ /* 0x000fea0003800200 */
.L_x_237:
[----:B------:R-:W0:Y:S01]  /*d6f0*/  LDC R3, c[0x0][0x3cc] ;  /* 0x0000f300ff037b82 */ /* 0x000e220000000800 */
[----:B------:R-:W1:Y:S01]  /*d700*/  LDCU UR4, c[0x0][0x3d4] ;  /* 0x00007a80ff0477ac */ /* 0x000e620008000800 */
[----:B0-----:R-:W-:-:S04]  /*d710*/  FADD R3, R3, 1 ;  /* 0x3f80000003037421 */ /* 0x001fc80000000000 */
[----:B------:R-:W-:-:S04]  /*d720*/  FMUL R2, R3, R2 ;  /* 0x0000000203027220 */ /* 0x000fc80000400000 */
[----:B-1----:R-:W-:-:S07]  /*d730*/  FFMA R9, R25, R2, UR4 ;  /* 0x0000000419097e23 */ /* 0x002fce0008000002 */
.L_x_234:
[----:B------:R-:W-:Y:S05]  /*d740*/  BSYNC.RECONVERGENT B2 ;  /* 0x0000000000027941 */ /* 0x000fea0003800200 */
.L_x_233:
[----:B------:R-:W0:Y:S01]  /*d750*/  LDC.64 R2, c[0x0][0x398] ;  /* 0x0000e600ff027b82 */ /* 0x000e220000000a00 */
[----:B------:R-:W1:Y:S01]  /*d760*/  LDCU UR4, c[0x0][0x3d8] ;  /* 0x00007b00ff0477ac */ /* 0x000e620008000800 */
[----:B------:R-:W2:Y:S01]  /*d770*/  MUFU.RCP R7, R4 ;  /* 0x0000000400077308 */ /* 0x000ea20000001000 */
[----:B------:R-:W-:Y:S01]  /*d780*/  I2FP.F32.U32 R37, R27 ;  /* 0x0000001b00257245 */ /* 0x000fe20000201000 */
[----:B------:R-:W-:Y:S01]  /*d790*/  BSSY.RECONVERGENT B2, `(.L_x_239) ;  /* 0x000001c000027945 */ /* 0x000fe20003800200 */
[----:B------:R-:W3:Y:S03]  /*d7a0*/  LDCU UR5, c[0x0][0x3a8] ;  /* 0x00007500ff0577ac */ /* 0x000ee60008000800 */
[----:B------:R-:W4:Y:S01]  /*d7b0*/  LDC R6, c[0x0][0x394] ;  /* 0x0000e500ff067b82 */ /* 0x000f220000000800 */
[----:B------:R-:W5:Y:S01]  /*d7c0*/  LDCU.64 UR8, c[0x0][0x3a0] ;  /* 0x00007400ff0877ac */ /* 0x000f620008000a00 */
[----:B------:R-:W3:Y:S01]  /*d7d0*/  FCHK P0, R37, R4 ;  /* 0x0000000425007302 */ /* 0x000ee20000000000 */
[----:B-1----:R-:W-:Y:S01]  /*d7e0*/  FADD R5, R10, -UR4 ;  /* 0x800000040a057e21 */ /* 0x002fe20008000000 */
[----:B------:R-:W-:Y:S01]  /*d7f0*/  FADD R11, R11, -UR4 ;  /* 0x800000040b0b7e21 */ /* 0x000fe20008000000 */
[----:B--2---:R-:W-:-:S02]  /*d800*/  FFMA R10, R7, -R4, 1 ;  /* 0x3f800000070a7423 */ /* 0x004fc40000000804 */
[----:B0-----:R-:W-:Y:S02]  /*d810*/  FFMA R2, R5, R2, UR4 ;  /* 0x0000000405027e23 */ /* 0x001fe40008000002 */
[----:B------:R-:W-:Y:S02]  /*d820*/  FFMA R16, R7, R10, R7 ;  /* 0x0000000a07107223 */ /* 0x000fe40000000007 */
[----:B------:R-:W-:Y:S02]  /*d830*/  FMUL R8, R2, 0.71520000696182250977 ;  /* 0x3f37175902087820 */ /* 0x000fe40000400000 */
[----:B------:R-:W-:Y:S01]  /*d840*/  FFMA R5, R37, R16, RZ ;  /* 0x0000001025057223 */ /* 0x000fe200000000ff */
[----:B----4-:R-:W-:Y:S01]  /*d850*/  FFMA R11, R11, R6, UR4 ;  /* 0x000000040b0b7e23 */ /* 0x010fe20008000006 */
[----:B------:R-:W-:-:S03]  /*d860*/  FADD R6, R9, -UR4 ;  /* 0x8000000409067e21 */ /* 0x000fc60008000000 */
[----:B------:R-:W-:Y:S01]  /*d870*/  FFMA R8, R11, 0.21259999275207519531, R8 ;  /* 0x3e59b3d00b087823 */ /* 0x000fe20000000008 */
[----:B------:R-:W-:Y:S01]  /*d880*/  FFMA R3, R6, R3, UR4 ;  /* 0x0000000406037e23 */ /* 0x000fe20008000003 */
[----:B------:R-:W-:-:S03]  /*d890*/  FFMA R6, R5, -R4, R37 ;  /* 0x8000000405067223 */ /* 0x000fc60000000025 */
[----:B------:R-:W-:-:S04]  /*d8a0*/  FFMA R8, R3, 0.072200000286102294922, R8 ;  /* 0x3d93dd9803087823 */ /* 0x000fc80000000008 */
[----:B------:R-:W-:Y:S01]  /*d8b0*/  FMUL R10, R15, R8 ;  /* 0x000000080f0a7220 */ /* 0x000fe20000400000 */
[----:B------:R-:W-:-:S03]  /*d8c0*/  FFMA R8, R16, R6, R5 ;  /* 0x0000000610087223 */ /* 0x000fc60000000005 */
[--C-:B-----5:R-:W-:Y:S01]  /*d8d0*/  FFMA R7, R11, UR8, R10.reuse ;  /* 0x000000080b077c23 */ /* 0x120fe2000800000a */
[--C-:B------:R-:W-:Y:S01]  /*d8e0*/  FFMA R6, R2, UR9, R10.reuse ;  /* 0x0000000902067c23 */ /* 0x100fe2000800000a */
[----:B---3--:R-:W-:Y:S01]  /*d8f0*/  FFMA R5, R3, UR5, R10 ;  /* 0x0000000503057c23 */ /* 0x008fe2000800000a */
[----:B------:R-:W-:Y:S06]  /*d900*/  @!P0 BRA `(.L_x_240) ;  /* 0x0000000000108947 */ /* 0x000fec0003800000 */
[----:B------:R-:W-:Y:S02]  /*d910*/  MOV R2, R4 ;  /* 0x0000000400027202 */ /* 0x000fe40000000f00 */
[----:B------:R-:W-:-:S07]  /*d920*/  MOV R28, 0xd940 ;  /* 0x0000d940001c7802 */ /* 0x000fce0000000f00 */
[----:B------:R-:W-:Y:S05]  /*d930*/  CALL.REL.NOINC `($__internal_0_$__cuda_sm3x_div_rn_noftz_f32_slowpath) ;  /* 0x0000001400207944 */ /* 0x000fea0003c00000 */
[----:B------:R-:W-:-:S07]  /*d940*/  MOV R8, R2 ;  /* 0x0000000200087202 */ /* 0x000fce0000000f00 */
.L_x_240:
[----:B------:R-:W-:Y:S05]  /*d950*/  BSYNC.RECONVERGENT B2 ;  /* 0x0000000000027941 */ /* 0x000fea0003800200 */
.L_x_239:
[----:B------:R-:W0:Y:S01]  /*d960*/  LDC R9, c[0x0][0x3d0] ;  /* 0x0000f400ff097b82 */ /* 0x000e220000000800 */
[----:B------:R-:W-:Y:S01]  /*d970*/  BSSY.RECONVERGENT B2, `(.L_x_241) ;  /* 0x0000063000027945 */ /* 0x000fe20003800200 */
[----:B0-----:R-:W-:-:S05]  /*d980*/  FADD R3, R9, 0.0049999998882412910461 ;  /* 0x3ba3d70a09037421 */ /* 0x001fca0000000000 */
[----:B------:R-:W-:-:S04]  /*d990*/  FSETP.GTU.AND P0, PT, R8, R3, PT ;  /* 0x000000030800720b */ /* 0x000fc80003f0c000 */
[----:B------:R-:W-:-:S13]  /*d9a0*/  FSETP.LTU.OR P0, PT, R8, R9, P0 ;  /* 0x000000090800720b */ /* 0x000fda0000709400 */
[----:B------:R-:W-:Y:S05]  /*d9b0*/  @P0 BRA `(.L_x_242) ;  /* 0x0000000000f00947 */ /* 0x000fea0003800000 */
[C---:B------:R-:W-:Y:S01]  /*d9c0*/  FSETP.GEU.AND P0, PT, |R0|.reuse, 2, PT ;  /* 0x400000000000780b */ /* 0x040fe20003f0e200 */
[----:B------:R-:W-:Y:S01]  /*d9d0*/  BSSY.RECONVERGENT B0, `(.L_x_243) ;  /* 0x0000035000007945 */ /* 0x000fe20003800200 */
[----:B------:R-:W-:-:S11]  /*d9e0*/  FADD R3, |R0|, -RZ ;  /* 0x800000ff00037221 */ /* 0x000fd60000000200 */
[----:B------:R-:W-:Y:S05]  /*d9f0*/  @!P0 BRA `(.L_x_244) ;  /* 0x0000000000c88947 */ /* 0x000fea0003800000 */
[----:B------:R-:W-:-:S13]  /*da00*/  FSETP.GTU.AND P0, PT, R3, 16777216, PT ;  /* 0x4b8000000300780b */ /* 0x000fda0003f0c000 */
[----:B------:R-:W-:Y:S05]  /*da10*/  @P0 BRA `(.L_x_245) ;  /* 0x00000000005c0947 */ /* 0x000fea0003800000 */
[----:B------:R-:W-:Y:S01]  /*da20*/  FMUL R2, R3, 0.5 ;  /* 0x3f00000003027820 */ /* 0x000fe20000400000 */
[----:B------:R-:W-:Y:S05]  /*da30*/  BSSY.RECONVERGENT B1, `(.L_x_246) ;  /* 0x0000013000017945 */ /* 0x000fea0003800200 */
[----:B------:R-:W0:Y:S02]  /*da40*/  FRND.TRUNC R2, R2 ;  /* 0x0000000200027307 */ /* 0x000e24000020d000 */
[----:B0-----:R-:W-:-:S05]  /*da50*/  FFMA R7, R2, -2, R3 ;  /* 0xc000000002077823 */ /* 0x001fca0000000003 */
[----:B------:R-:W-:-:S13]  /*da60*/  ISETP.GE.U32.AND P0, PT, R7, 0x40000000, PT ;  /* 0x400000000700780c */ /* 0x000fda0003f06070 */
[----:B------:R-:W-:Y:S05]  /*da70*/  @!P0 BRA `(.L_x_247) ;  /* 0x0000000000388947 */ /* 0x000fea0003800000 */
[----:B------:R-:W-:-:S04]  /*da80*/  ISETP.GE.U32.AND P0, PT, R7, -0x7fffffff, PT ;  /* 0x800000010700780c */ /* 0x000fc80003f06070 */
[----:B------:R-:W-:-:S09]  /*da90*/  FSETP.GEU.OR P1, PT, R7, -2, !P0 ;  /* 0xc00000000700780b */ /* 0x000fd2000472e400 */
[----:B------:R-:W-:-:S04]  /*daa0*/  @P0 FADD R9, R2, -1 ;  /* 0xbf80000002090421 */ /* 0x000fc80000000000 */
[----:B------:R-:W-:-:S05]  /*dab0*/  @!P1 FADD R9, R9, -1 ;  /* 0xbf80000009099421 */ /* 0x000fca0000000000 */
[----:B------:R-:W-:Y:S01]  /*dac0*/  @P0 MOV R2, R9 ;  /* 0x0000000900020202 */ /* 0x000fe20000000f00 */
[----:B------:R-:W-:Y:S06]  /*dad0*/  @P0 BRA `(.L_x_247) ;  /* 0x0000000000200947 */ /* 0x000fec0003800000 */
[----:B------:R-:W-:Y:S01]  /*dae0*/  FSETP.GE.AND P0, PT, R7, 4, PT ;  /* 0x408000000700780b */ /* 0x000fe20003f06000 */
[----:B------:R-:W-:-:S12]  /*daf0*/  FADD R2, R2, 1 ;  /* 0x3f80000002027421 */ /* 0x000fd80000000000 */
[----:B------:R-:W-:-:S05]  /*db00*/  @P0 MOV R10, 0x40000000 ;  /* 0x40000000000a0802 */ /* 0x000fca0000000f00 */
[----:B------:R-:W-:-:S05]  /*db10*/  @P0 FFMA R7, R10, -3, R7 ;  /* 0xc04000000a070823 */ /* 0x000fca0000000007 */
[----:B------:R-:W-:Y:S01]  /*db20*/  FSETP.GE.AND P1, PT, R7, RZ, P0 ;  /* 0x000000ff0700720b */ /* 0x000fe20000726000 */
[----:B------:R-:W-:-:S12]  /*db30*/  @P0 FADD R7, R2, 1 ;  /* 0x3f80000002070421 */ /* 0x000fd80000000000 */
[----:B------:R-:W-:-:S05]  /*db40*/  @P1 FADD R7, R7, 1 ;  /* 0x3f80000007071421 */ /* 0x000fca0000000000 */
[----:B------:R-:W-:-:S07]  /*db50*/  @P0 MOV R2, R7 ;  /* 0x0000000700020202 */ /* 0x000fce0000000f00 */
.L_x_247:
[----:B------:R-:W-:Y:S05]  /*db60*/  BSYNC.RECONVERGENT B1 ;  /* 0x0000000000017941 */ /* 0x000fea0003800200 */
.L_x_246:
[----:B------:R-:W-:Y:S01]  /*db70*/  FFMA R3, R2, -2, R3 ;  /* 0xc000000002037823 */ /* 0x000fe20000000003 */
[----:B------:R-:W-:Y:S06]  /*db80*/  BRA `(.L_x_244) ;  /* 0x0000000000647947 */ /* 0x000fec0003800000 */
.L_x_245:
[C---:B------:R-:W-:Y:S01]  /*db90*/  LOP3.LUT R2, R3.reuse, 0xff800000, RZ, 0xc0, !PT ;  /* 0xff80000003027812 */ /* 0x040fe200078ec0ff */
[----:B------:R-:W-:Y:S01]  /*dba0*/  BSSY.RECONVERGENT B1, `(.L_x_248) ;  /* 0x0000015000017945 */ /* 0x000fe20003800200 */
[C---:B------:R-:W-:Y:S02]  /*dbb0*/  ISETP.GT.U32.AND P0, PT, R3.reuse, 0x7f7fffff, PT ;  /* 0x7f7fffff0300780c */ /* 0x040fe40003f04070 */
[----:B------:R-:W-:Y:S02]  /*dbc0*/  IADD3 R7, PT, PT, R2, -0x40000000, RZ ;  /* 0xc000000002077810 */ /* 0x000fe40007ffe0ff */
[----:B------:R-:W-:Y:S02]  /*dbd0*/  LOP3.LUT R2, R3, 0x7fffff, RZ, 0xc0, !PT ;  /* 0x007fffff03027812 */ /* 0x000fe400078ec0ff */
[----:B------:R-:W-:Y:S02]  /*dbe0*/  ISETP.NE.AND P1, PT, R7, RZ, PT ;  /* 0x000000ff0700720c */ /* 0x000fe40003f25270 */
[----:B------:R-:W-:-:S02]  /*dbf0*/  MOV R11, 0x7fffffff ;  /* 0x7fffffff000b7802 */ /* 0x000fc40000000f00 */
[----:B------:R-:W-:Y:S02]  /*dc00*/  LOP3.LUT R2, R2, 0x3f800000, RZ, 0xfc, !PT ;  /* 0x3f80000002027812 */ /* 0x000fe400078efcff */
[----:B------:R-:W-:-:S07]  /*dc10*/  FSEL R11, R11, 16777216, P0 ;  /* 0x4b8000000b0b7808 */ /* 0x000fce0000000000 */
[----:B------:R-:W-:Y:S05]  /*dc20*/  @!P1 BRA `(.L_x_249) ;  /* 0x0000000000309947 */ /* 0x000fea0003800000 */
.L_x_250:
[----:B------:R-:W-:-:S04]  /*dc30*/  VIMNMX.U32 R3, PT, PT, R7, 0xb800000, PT ;  /* 0x0b80000007037848 */ /* 0x000fc80003fe0000 */
[C---:B------:R-:W-:Y:S02]  /*dc40*/  IADD3 R2, PT, PT, R3.reuse, R2, RZ ;  /* 0x0000000203027210 */ /* 0x040fe40007ffe0ff */
[----:B------:R-:W-:-:S03]  /*dc50*/  IADD3 R7, PT, PT, -R3, R7, RZ ;  /* 0x0000000703077210 */ /* 0x000fc60007ffe1ff */
[----:B------:R-:W-:Y:S01]  /*dc60*/  FADD R9, R2, -R2 ;  /* 0x8000000202097221 */ /* 0x000fe20000000000 */
[----:B------:R-:W-:-:S03]  /*dc70*/  ISETP.NE.AND P1, PT, R7, RZ, PT ;  /* 0x000000ff0700720c */ /* 0x000fc60003f25270 */
[----:B------:R-:W-:-:S04]  /*dc80*/  FADD R9, R2, R9 ;  /* 0x0000000902097221 */ /* 0x000fc80000000000 */
[----:B------:R-:W-:-:S04]  /*dc90*/  FADD R10, R2, -R9 ;  /* 0x80000009020a7221 */ /* 0x000fc80000000000 */
[----:B------:R-:W-:-:S04]  /*dca0*/  FFMA.RZ R10, R10, 1, R9 ;  /* 0x3f8000000a0a7823 */ /* 0x000fc8000000c009 */
[----:B------:R-:W0:Y:S02]  /*dcb0*/  FRND.TRUNC R9, R10 ;  /* 0x0000000a00097307 */ /* 0x000e24000020d000 */
[----:B0-----:R-:W-:-:S05]  /*dcc0*/  FADD R2, R2, -R9 ;  /* 0x8000000902027221 */ /* 0x001fca0000000000 */
[----:B------:R-:W-:-:S13]  /*dcd0*/  ISETP.NE.AND P0, PT, R2, RZ, PT ;  /* 0x000000ff0200720c */ /* 0x000fda0003f05270 */
[----:B------:R-:W-:Y:S05]  /*dce0*/  @P0 BRA P1, `(.L_x_250) ;  /* 0xfffffffc00d00947 */ /* 0x000fea000083ffff */
.L_x_249:
[----:B------:R-:W-:Y:S05]  /*dcf0*/  BSYNC.RECONVERGENT B1 ;  /* 0x0000000000017941 */ /* 0x000fea0003800200 */
.L_x_248:
[----:B------:R-:W-:-:S04]  /*dd00*/  FMUL R2, R2, 1.1920928955078125e-07 ;  /* 0x3400000002027820 */ /* 0x000fc80000400000 */
[----:B------:R-:W-:-:S07]  /*dd10*/  FMUL R3, R11, R2 ;  /* 0x000000020b037220 */ /* 0x000fce0000400000 */
.L_x_244:
[----:B------:R-:W-:Y:S05]  /*dd20*/  BSYNC.RECONVERGENT B0 ;  /* 0x0000000000007941 */ /* 0x000fea0003800200 */
.L_x_243:
[C---:B------:R-:W-:Y:S02]  /*dd30*/  FSETP.NAN.AND P0, PT, |R3|.reuse, |R3|, PT ;  /* 0x400000030300720b */ /* 0x040fe40003f08200 */
[----:B------:R-:W-:-:S04]  /*dd40*/  LOP3.LUT R2, R3, 0x80000000, R0, 0xb8, !PT ;  /* 0x8000000003027812 */ /* 0x000fc800078eb800 */
[----:B------:R-:W-:-:S04]  /*dd50*/  FSEL R2, R3, R2, P0 ;  /* 0x0000000203027208 */ /* 0x000fc80000000000 */
[----:B------:R-:W-:Y:S01]  /*dd60*/  FSET.BF.NEU.AND R2, R2, RZ, PT ;  /* 0x000000ff0202720a */ /* 0x000fe2000380d000 */
[----:B------:R-:W-:Y:S06]  /*dd70*/  BRA `(.L_x_251) ;  /* 0x0000000000887947 */ /* 0x000fec0003800000 */
.L_x_242:
[----:B------:R-:W0:Y:S01]  /*dd80*/  MUFU.RCP R3, R4 ;  /* 0x0000000400037308 */ /* 0x000e220000001000 */
[----:B------:R-:W-:Y:S01]  /*dd90*/  IADD3 R2, PT, PT, R27, -0x5, RZ ;  /* 0xfffffffb1b027810 */ /* 0x000fe20007ffe0ff */
[----:B------:R-:W-:Y:S03]  /*dda0*/  BSSY.RECONVERGENT B3, `(.L_x_252) ;  /* 0x000000c000037945 */ /* 0x000fe60003800200 */
[----:B------:R-:W-:-:S04]  /*ddb0*/  I2FP.F32.S32 R37, R2 ;  /* 0x0000000200257245 */ /* 0x000fc80000201400 */
[----:B------:R-:W1:Y:S01]  /*ddc0*/  FCHK P0, R37, R4 ;  /* 0x0000000425007302 */ /* 0x000e620000000000 */
[----:B0-----:R-:W-:-:S04]  /*ddd0*/  FFMA R10, R3, -R4, 1 ;  /* 0x3f800000030a7423 */ /* 0x001fc80000000804 */
[----:B------:R-:W-:-:S04]  /*dde0*/  FFMA R2, R3, R10, R3 ;  /* 0x0000000a03027223 */ /* 0x000fc80000000003 */
[----:B------:R-:W-:-:S04]  /*ddf0*/  FFMA R10, R2, R37, RZ ;  /* 0x00000025020a7223 */ /* 0x000fc800000000ff */
[----:B------:R-:W-:-:S04]  /*de00*/  FFMA R3, R10, -R4, R37 ;  /* 0x800000040a037223 */ /* 0x000fc80000000025 */
[----:B------:R-:W-:Y:S01]  /*de10*/  FFMA R2, R2, R3, R10 ;  /* 0x0000000302027223 */ /* 0x000fe2000000000a */
[----:B-1----:R-:W-:Y:S06]  /*de20*/  @!P0 BRA `(.L_x_253) ;  /* 0x00000000000c8947 */ /* 0x002fec0003800000 */
[----:B------:R-:W-:Y:S02]  /*de30*/  MOV R2, R4 ;  /* 0x0000000400027202 */ /* 0x000fe40000000f00 */
[----:B------:R-:W-:-:S07]  /*de40*/  MOV R28, 0xde60 ;  /* 0x0000de60001c7802 */ /* 0x000fce0000000f00 */
[----:B------:R-:W-:Y:S05]  /*de50*/  CALL.REL.NOINC `($__internal_0_$__cuda_sm3x_div_rn_noftz_f32_slowpath) ;  /* 0x0000000c00d87944 */ /* 0x000fea0003c00000 */
.L_x_253:
[----:B------:R-:W-:Y:S05]  /*de60*/  BSYNC.RECONVERGENT B3 ;  /* 0x0000000000037941 */ /* 0x000fea0003800200 */
.L_x_252:
[----:B------:R-:W-:Y:S01]  /*de70*/  FSETP.GE.AND P0, PT, R7, R2, PT ;  /* 0x000000020700720b */ /* 0x000fe20003f06000 */
[----:B------:R-:W-:-:S12]  /*de80*/  HFMA2 R2, -RZ, RZ, 0, 0 ;  /* 0x00000000ff027431 */ /* 0x000fd800000001ff */
[----:B------:R-:W-:Y:S05]  /*de90*/  @!P0 BRA `(.L_x_251) ;  /* 0x0000000000408947 */ /* 0x000fea0003800000 */
[----:B------:R-:W0:Y:S01]  /*dea0*/  MUFU.RCP R3, R4 ;  /* 0x0000000400037308 */ /* 0x000e220000001000 */
[----:B------:R-:W-:Y:S01]  /*deb0*/  IADD3 R2, PT, PT, R27, 0x5, RZ ;  /* 0x000000051b027810 */ /* 0x000fe20007ffe0ff */
[----:B------:R-:W-:Y:S03]  /*dec0*/  BSSY.RECONVERGENT B3, `(.L_x_254) ;  /* 0x000000c000037945 */ /* 0x000fe60003800200 */
[----:B------:R-:W-:-:S04]  /*ded0*/  I2FP.F32.U32 R37, R2 ;  /* 0x0000000200257245 */ /* 0x000fc80000201000 */
        /* <DEDUP_REMOVED lines=10> */
.L_x_255:
[----:B------:R-:W-:Y:S05]  /*df80*/  BSYNC.RECONVERGENT B3 ;  /* 0x0000000000037941 */ /* 0x000fea0003800200 */
.L_x_254:
[----:B------:R-:W-:-:S07]  /*df90*/  FSET.BF.LE.AND R2, R7, R2, PT ;  /* 0x000000020702720a */ /* 0x000fce0003803000 */
.L_x_251:
[----:B------:R-:W-:Y:S05]  /*dfa0*/  BSYNC.RECONVERGENT B2 ;  /* 0x0000000000027941 */ /* 0x000fea0003800200 */
.L_x_241:
[----:B------:R-:W0:Y:S01]  /*dfb0*/  LDC R7, c[0x0][0x3d4] ;  /* 0x0000f500ff077b82 */ /* 0x000e220000000800 */
[----:B------:R-:W-:Y:S01]  /*dfc0*/  BSSY.RECONVERGENT B2, `(.L_x_256) ;  /* 0x0000064000027945 */ /* 0x000fe20003800200 */
[----:B0-----:R-:W-:-:S05]  /*dfd0*/  FADD R3, R7, 0.0049999998882412910461 ;  /* 0x3ba3d70a07037421 */ /* 0x001fca0000000000 */
[----:B------:R-:W-:-:S04]  /*dfe0*/  FSETP.GTU.AND P0, PT, R8, R3, PT ;  /* 0x000000030800720b */ /* 0x000fc80003f0c000 */
[----:B------:R-:W-:Y:S02]  /*dff0*/  FSETP.LTU.OR P0, PT, R8, R7, P0 ;  /* 0x000000070800720b */ /* 0x000fe40000709400 */
[----:B------:R-:W-:-:S11]  /*e000*/  MOV R7, R2 ;  /* 0x0000000200077202 */ /* 0x000fd60000000f00 */
        /* <DEDUP_REMOVED lines=27> */
.L_x_262:
[----:B------:R-:W-:Y:S05]  /*e1c0*/  BSYNC.RECONVERGENT B1 ;  /* 0x0000000000017941 */ /* 0x000fea0003800200 */
.L_x_261:
[----:B------:R-:W-:Y:S01]  /*e1d0*/  FFMA R3, R2, -2, R3 ;  /* 0xc000000002037823 */ /* 0x000fe20000000003 */
[----:B------:R-:W-:Y:S06]  /*e1e0*/  BRA `(.L_x_259) ;  /* 0x0000000000647947 */ /* 0x000fec0003800000 */
.L_x_260:
        /* <DEDUP_REMOVED lines=10> */
.L_x_265:
        /* <DEDUP_REMOVED lines=12> */
.L_x_264:
[----:B------:R-:W-:Y:S05]  /*e350*/  BSYNC.RECONVERGENT B1 ;  /* 0x0000000000017941 */ /* 0x000fea0003800200 */
.L_x_263:
[----:B------:R-:W-:-:S04]  /*e360*/  FMUL R2, R2, 1.1920928955078125e-07 ;  /* 0x3400000002027820 */ /* 0x000fc80000400000 */
[----:B------:R-:W-:-:S07]  /*e370*/  FMUL R3, R11, R2 ;  /* 0x000000020b037220 */ /* 0x000fce0000400000 */
.L_x_259:
[----:B------:R-:W-:Y:S05]  /*e380*/  BSYNC.RECONVERGENT B0 ;  /* 0x0000000000007941 */ /* 0x000fea0003800200 */
.L_x_258:
[C---:B------:R-:W-:Y:S02]  /*e390*/  FSETP.NAN.AND P0, PT, |R3|.reuse, |R3|, PT ;  /* 0x400000030300720b */ /* 0x040fe40003f08200 */
[----:B------:R-:W-:-:S04]  /*e3a0*/  LOP3.LUT R2, R3, 0x80000000, R0, 0xb8, !PT ;  /* 0x8000000003027812 */ /* 0x000fc800078eb800 */
[----:B------:R-:W-:-:S04]  /*e3b0*/  FSEL R2, R3, R2, P0 ;  /* 0x0000000203027208 */ /* 0x000fc80000000000 */
[----:B------:R-:W-:Y:S01]  /*e3c0*/  FSET.BF.NEU.AND R2, R2, RZ, PT ;  /* 0x000000ff0202720a */ /* 0x000fe2000380d000 */
[----:B------:R-:W-:Y:S06]  /*e3d0*/  BRA `(.L_x_266) ;  /* 0x0000000000887947 */ /* 0x000fec0003800000 */
.L_x_257:
        /* <DEDUP_REMOVED lines=14> */
.L_x_268:
[----:B------:R-:W-:Y:S05]  /*e4c0*/  BSYNC.RECONVERGENT B3 ;  /* 0x0000000000037941 */ /* 0x000fea0003800200 */
.L_x_267:
        /* <DEDUP_REMOVED lines=17> */
.L_x_270:
[----:B------:R-:W-:Y:S05]  /*e5e0*/  BSYNC.RECONVERGENT B3 ;  /* 0x0000000000037941 */ /* 0x000fea0003800200 */
.L_x_269:
[----:B------:R-:W-:-:S07]  /*e5f0*/  FSET.BF.LE.AND R2, R6, R2, PT ;  /* 0x000000020602720a */ /* 0x000fce0003803000 */
.L_x_266:
[----:B------:R-:W-:Y:S05]  /*e600*/  BSYNC.RECONVERGENT B2 ;  /* 0x0000000000027941 */ /* 0x000fea0003800200 */
.L_x_256:
[----:B------:R-:W0:Y:S01]  /*e610*/  LDC R9, c[0x0][0x3d8] ;  /* 0x0000f600ff097b82 */ /* 0x000e220000000800 */
[----:B------:R-:W-:Y:S01]  /*e620*/  BSSY.RECONVERGENT B2, `(.L_x_271) ;  /* 0x0000064000027945 */ /* 0x000fe20003800200 */
[----:B------:R-:W-:Y:S01]  /*e630*/  MOV R6, R2 ;  /* 0x0000000200067202 */ /* 0x000fe20000000f00 */
        /* <DEDUP_REMOVED lines=30> */
.L_x_277:
[----:B------:R-:W-:Y:S05]  /*e820*/  BSYNC.RECONVERGENT B1 ;  /* 0x0000000000017941 */ /* 0x000fea0003800200 */
.L_x_276:
[----:B------:R-:W-:Y:S01]  /*e830*/  FFMA R3, R2, -2, R3 ;  /* 0xc000000002037823 */ /* 0x000fe20000000003 */
[----:B------:R-:W-:Y:S06]  /*e840*/  BRA `(.L_x_274) ;  /* 0x0000000000647947 */ /* 0x000fec0003800000 */
.L_x_275:
        /* <DEDUP_REMOVED lines=10> */
.L_x_280:
        /* <DEDUP_REMOVED lines=12> */
.L_x_279:
[----:B------:R-:W-:Y:S05]  /*e9b0*/  BSYNC.RECONVERGENT B1 ;  /* 0x0000000000017941 */ /* 0x000fea0003800200 */
.L_x_278:
[----:B------:R-:W-:-:S04]  /*e9c0*/  FMUL R2, R2, 1.1920928955078125e-07 ;  /* 0x3400000002027820 */ /* 0x000fc80000400000 */
[----:B------:R-:W-:-:S07]  /*e9d0*/  FMUL R3, R9, R2 ;  /* 0x0000000209037220 */ /* 0x000fce0000400000 */
.L_x_274:
[----:B------:R-:W-:Y:S05]  /*e9e0*/  BSYNC.RECONVERGENT B0 ;  /* 0x0000000000007941 */ /* 0x000fea0003800200 */
.L_x_273:
[C---:B------:R-:W-:Y:S02]  /*e9f0*/  FSETP.NAN.AND P0, PT, |R3|.reuse, |R3|, PT ;  /* 0x400000030300720b */ /* 0x040fe40003f08200 */
[----:B------:R-:W-:-:S04]  /*ea00*/  LOP3.LUT R0, R3, 0x80000000, R0, 0xb8, !PT ;  /* 0x8000000003007812 */ /* 0x000fc800078eb800 */
[----:B------:R-:W-:-:S04]  /*ea10*/  FSEL R0, R3, R0, P0 ;  /* 0x0000000003007208 */ /* 0x000fc80000000000 */
[----:B------:R-:W-:Y:S01]  /*ea20*/  FSET.BF.NEU.AND R0, R0, RZ, PT ;  /* 0x000000ff0000720a */ /* 0x000fe2000380d000 */
[----:B------:R-:W-:Y:S06]  /*ea30*/  BRA `(.L_x_281) ;  /* 0x0000000000887947 */ /* 0x000fec0003800000 */
.L_x_272:
        /* <DEDUP_REMOVED lines=14> */
.L_x_283:
[----:B------:R-:W-:Y:S05]  /*eb20*/  BSYNC.RECONVERGENT B3 ;  /* 0x0000000000037941 */ /* 0x000fea0003800200 */
.L_x_282:
        /* <DEDUP_REMOVED lines=17> */
.L_x_285:
[----:B------:R-:W-:Y:S05]  /*ec40*/  BSYNC.RECONVERGENT B3 ;  /* 0x0000000000037941 */ /* 0x000fea0003800200 */
.L_x_284:
[----:B------:R-:W-:-:S07]  /*ec50*/  FSET.BF.LE.AND R0, R5, R2, PT ;  /* 0x000000020500720a */ /* 0x000fce0003803000 */
.L_x_281:
[----:B------:R-:W-:Y:S05]  /*ec60*/  BSYNC.RECONVERGENT B2 ;  /* 0x0000000000027941 */ /* 0x000fea0003800200 */
.L_x_271:
[----:B------:R-:W0:Y:S01]  /*ec70*/  LDC R5, c[0x0][0x3e0] ;  /* 0x0000f800ff057b82 */ /* 0x000e220000000800 */
[----:B------:R-:W-:Y:S02]  /*ec80*/  FSETP.NEU.AND P2, PT, R7, RZ, PT ;  /* 0x000000ff0700720b */ /* 0x000fe40003f4d000 */
[----:B------:R-:W-:Y:S02]  /*ec90*/  FSETP.NEU.AND P3, PT, R6, RZ, PT ;  /* 0x000000ff0600720b */ /* 0x000fe40003f6d000 */
[----:B------:R-:W-:-:S03]  /*eca0*/  FSETP.NEU.AND P4, PT, R0, RZ, PT ;  /* 0x000000ff0000720b */ /* 0x000fc60003f8d000 */
[----:B------:R-:W1:Y:S08]  /*ecb0*/  LDC R4, c[0x0][0x3dc] ;  /* 0x0000f700ff047b82 */ /* 0x000e700000000800 */
[----:B------:R-:W2:Y:S01]  /*ecc0*/  LDC.64 R2, c[0x0][0x3f0] ;  /* 0x0000fc00ff027b82 */ /* 0x000ea20000000a00 */
[----:B0-----:R-:W-:Y:S02]  /*ecd0*/  FSETP.NEU.AND P1, PT, R5, 1, PT ;  /* 0x3f8000000500780b */ /* 0x001fe40003f2d000 */
[----:B-1----:R-:W-:-:S11]  /*ece0*/  FSETP.NEU.AND P0, PT, R4, 1, PT ;  /* 0x3f8000000400780b */ /* 0x002fd60003f0d000 */
[----:B------:R-:W-:Y:S02]  /*ecf0*/  @!P1 FSEL R7, R14, R7, !P2 ;  /* 0x000000070e079208 */ /* 0x000fe40005000000 */
[----:B------:R-:W-:Y:S01]  /*ed00*/  @!P1 FSEL R6, R13, R6, !P3 ;  /* 0x000000060d069208 */ /* 0x000fe20005800000 */
[----:B--2---:R-:W-:Y:S01]  /*ed10*/  IMAD.WIDE R26, R26, 0x4, R2 ;  /* 0x000000041a1a7825 */ /* 0x004fe200078e0202 */
[----:B------:R-:W-:Y:S02]  /*ed20*/  @!P1 FSEL R0, R12, R0, !P4 ;  /* 0x000000000c009208 */ /* 0x000fe40006000000 */
[----:B------:R-:W-:Y:S02]  /*ed30*/  FSEL R7, R7, R14, !P0 ;  /* 0x0000000e07077208 */ /* 0x000fe40004000000 */
[----:B------:R-:W-:Y:S02]  /*ed40*/  FSEL R13, R6, R13, !P0 ;  /* 0x0000000d060d7208 */ /* 0x000fe40004000000 */
[----:B------:R-:W-:Y:S01]  /*ed50*/  FSEL R3, R0, R12, !P0 ;  /* 0x0000000c00037208 */ /* 0x000fe20004000000 */
[----:B------:R-:W-:Y:S04]  /*ed60*/  STG.E desc[UR6][R26.64], R7 ;  /* 0x000000071a007986 */ /* 0x000fe8000c101906 */
[----:B------:R-:W-:Y:S04]  /*ed70*/  STG.E desc[UR6][R26.64+0x4], R13 ;  /* 0x0000040d1a007986 */ /* 0x000fe8000c101906 */
[----:B------:R-:W-:Y:S04]  /*ed80*/  STG.E desc[UR6][R26.64+0x8], R3 ;  /* 0x000008031a007986 */ /* 0x000fe8000c101906 */
[----:B------:R-:W2:Y:S04]  /*ed90*/  LDG.E R19, desc[UR6][R18.64+0xc] ;  /* 0x00000c0612137981 */ /* 0x000ea8000c1e1900 */
[----:B--2---:R-:W-:Y:S01]  /*eda0*/  STG.E desc[UR6][R26.64+0xc], R19 ;  /* 0x00000c131a007986 */ /* 0x004fe2000c101906 */
[----:B------:R-:W-:Y:S05]  /*edb0*/  EXIT ;  /* 0x000000000000794d */ /* 0x000fea0003800000 */
        .weak           $__internal_0_$__cuda_sm3x_div_rn_noftz_f32_slowpath
        .type           $__internal_0_$__cuda_sm3x_div_rn_noftz_f32_slowpath,@function
        .size           $__internal_0_$__cuda_sm3x_div_rn_noftz_f32_slowpath,(.L_x_298 - $__internal_0_$__cuda_sm3x_div_rn_noftz_f32_slowpath)
$__internal_0_$__cuda_sm3x_div_rn_noftz_f32_slowpath:
[----:B------:R-:W-:Y:S01]  /*edc0*/  SHF.R.U32.HI R3, RZ, 0x17, R2 ;  /* 0x00000017ff037819 */ /* 0x000fe20000011602 */
[----:B------:R-:W-:Y:S01]  /*edd0*/  BSSY.RECONVERGENT B0, `(.L_x_286) ;  /* 0x0000062000007945 */ /* 0x000fe20003800200 */
[----:B------:R-:W-:Y:S02]  /*ede0*/  SHF.R.U32.HI R32, RZ, 0x17, R37 ;  /* 0x00000017ff207819 */ /* 0x000fe40000011625 */
[----:B------:R-:W-:Y:S02]  /*edf0*/  LOP3.LUT R3, R3, 0xff, RZ, 0xc0, !PT ;  /* 0x000000ff03037812 */ /* 0x000fe400078ec0ff */
[----:B------:R-:W-:Y:S02]  /*ee00*/  LOP3.LUT R32, R32, 0xff, RZ, 0xc0, !PT ;  /* 0x000000ff20207812 */ /* 0x000fe400078ec0ff */
[----:B------:R-:W-:Y:S02]  /*ee10*/  IADD3 R31, PT, PT, R3, -0x1, RZ ;  /* 0xffffffff031f7810 */ /* 0x000fe40007ffe0ff */
[----:B------:R-:W-:-:S02]  /*ee20*/  IADD3 R33, PT, PT, R32, -0x1, RZ ;  /* 0xffffffff20217810 */ /* 0x000fc40007ffe0ff */
[----:B------:R-:W-:-:S04]  /*ee30*/  ISETP.GT.U32.AND P1, PT, R31, 0xfd, PT ;  /* 0x000000fd1f00780c */ /* 0x000fc80003f24070 */
[----:B------:R-:W-:-:S13]  /*ee40*/  ISETP.GT.U32.OR P1, PT, R33, 0xfd, P1 ;  /* 0x000000fd2100780c */ /* 0x000fda0000f24470 */
[----:B------:R-:W-:Y:S01]  /*ee50*/  @!P1 MOV R29, RZ ;  /* 0x000000ff001d9202 */ /* 0x000fe20000000f00 */
[----:B------:R-:W-:Y:S06]  /*ee60*/  @!P1 BRA `(.L_x_287) ;  /* 0x00000000005c9947 */ /* 0x000fec0003800000 */
[----:B------:R-:W-:Y:S02]  /*ee70*/  FSETP.GTU.FTZ.AND P1, PT, |R37|, +INF , PT ;  /* 0x7f8000002500780b */ /* 0x000fe40003f3c200 */
[----:B------:R-:W-:-:S04]  /*ee80*/  FSETP.GTU.FTZ.AND P2, PT, |R2|, +INF , PT ;  /* 0x7f8000000200780b */ /* 0x000fc80003f5c200 */
[----:B------:R-:W-:-:S13]  /*ee90*/  PLOP3.LUT P1, PT, P1, P2, PT, 0xf8, 0x8f ;  /* 0x00000000008f781c */ /* 0x000fda0000f25f70 */
[----:B------:R-:W-:Y:S05]  /*eea0*/  @P1 BRA `(.L_x_288) ;  /* 0x00000004004c1947 */ /* 0x000fea0003800000 */
[----:B------:R-:W-:-:S13]  /*eeb0*/  LOP3.LUT P1, RZ, R2, 0x7fffffff, R37, 0xc8, !PT ;  /* 0x7fffffff02ff7812 */ /* 0x000fda000782c825 */
[----:B------:R-:W-:Y:S05]  /*eec0*/  @!P1 BRA `(.L_x_289) ;  /* 0x00000004003c9947 */ /* 0x000fea0003800000 */
[C---:B------:R-:W-:Y:S02]  /*eed0*/  FSETP.NEU.FTZ.AND P3, PT, |R37|.reuse, +INF , PT ;  /* 0x7f8000002500780b */ /* 0x040fe40003f7d200 */
[----:B------:R-:W-:Y:S02]  /*eee0*/  FSETP.NEU.FTZ.AND P2, PT, |R2|, +INF , PT ;  /* 0x7f8000000200780b */ /* 0x000fe40003f5d200 */
[----:B------:R-:W-:-:S11]  /*eef0*/  FSETP.NEU.FTZ.AND P1, PT, |R37|, +INF , PT ;  /* 0x7f8000002500780b */ /* 0x000fd60003f3d200 */
[----:B------:R-:W-:Y:S05]  /*ef00*/  @!P2 BRA !P3, `(.L_x_289) ;  /* 0x00000004002ca947 */ /* 0x000fea0005800000 */
[----:B------:R-:W-:-:S04]  /*ef10*/  LOP3.LUT P3, RZ, R37, 0x7fffffff, RZ, 0xc0, !PT ;  /* 0x7fffffff25ff7812 */ /* 0x000fc8000786c0ff */
[----:B------:R-:W-:-:S13]  /*ef20*/  PLOP3.LUT P2, PT, P2, P3, PT, 0x2f, 0xf2 ;  /* 0x0000000000f2781c */ /* 0x000fda0001746577 */
[----:B------:R-:W-:Y:S05]  /*ef30*/  @P2 BRA `(.L_x_290) ;  /* 0x0000000400182947 */ /* 0x000fea0003800000 */
[----:B------:R-:W-:-:S04]  /*ef40*/  LOP3.LUT P2, RZ, R2, 0x7fffffff, RZ, 0xc0, !PT ;  /* 0x7fffffff02ff7812 */ /* 0x000fc8000784c0ff */
[----:B------:R-:W-:-:S13]  /*ef50*/  PLOP3.LUT P1, PT, P1, P2, PT, 0x2f, 0xf2 ;  /* 0x0000000000f2781c */ /* 0x000fda0000f24577 */
[----:B------:R-:W-:Y:S05]  /*ef60*/  @P1 BRA `(.L_x_291) ;  /* 0x0000000400001947 */ /* 0x000fea0003800000 */
[----:B------:R-:W-:Y:S02]  /*ef70*/  ISETP.GE.AND P1, PT, R33, RZ, PT ;  /* 0x000000ff2100720c */ /* 0x000fe40003f26270 */
[----:B------:R-:W-:-:S11]  /*ef80*/  ISETP.GE.AND P2, PT, R31, RZ, PT ;  /* 0x000000ff1f00720c */ /* 0x000fd60003f46270 */
[----:B------:R-:W-:Y:S01]  /*ef90*/  @P1 MOV R29, RZ ;  /* 0x000000ff001d1202 */ /* 0x000fe20000000f00 */
[----:B------:R-:W-:Y:S01]  /*efa0*/  @!P1 FFMA R37, R37, 1.84467440737095516160e+19, RZ ;  /* 0x5f80000025259823 */ /* 0x000fe200000000ff */
[----:B------:R-:W-:Y:S01]  /*efb0*/  @!P1 MOV R29, 0xffffffc0 ;  /* 0xffffffc0001d9802 */ /* 0x000fe20000000f00 */
[----:B------:R-:W-:-:S03]  /*efc0*/  @!P2 FFMA R2, R2, 1.84467440737095516160e+19, RZ ;  /* 0x5f8000000202a823 */ /* 0x000fc600000000ff */
[----:B------:R-:W-:-:S07]  /*efd0*/  @!P2 IADD3 R29, PT, PT, R29, 0x40, RZ ;  /* 0x000000401d1da810 */ /* 0x000fce0007ffe0ff */
.L_x_287:
[----:B------:R-:W-:Y:S01]  /*efe0*/  LEA R31, R3, 0xc0800000, 0x17 ;  /* 0xc0800000031f7811 */ /* 0x000fe200078eb8ff */
[----:B------:R-:W-:Y:S01]  /*eff0*/  BSSY.RECONVERGENT B1, `(.L_x_292) ;  /* 0x0000036000017945 */ /* 0x000fe20003800200 */
[----:B------:R-:W-:Y:S02]  /*f000*/  IADD3 R32, PT, PT, R32, -0x7f, RZ ;  /* 0xffffff8120207810 */ /* 0x000fe40007ffe0ff */
[----:B------:R-:W-:-:S04]  /*f010*/  IADD3 R34, PT, PT, -R31, R2, RZ ;  /* 0x000000021f227210 */ /* 0x000fc80007ffe1ff */
[----:B------:R-:W0:Y:S01]  /*f020*/  MUFU.RCP R2, R34 ;  /* 0x0000002200027308 */ /* 0x000e220000001000 */
[----:B------:R-:W-:-:S04]  /*f030*/  FADD.FTZ R33, -R34, -RZ ;  /* 0x800000ff22217221 */ /* 0x000fc80000010100 */
[----:B0-----:R-:W-:-:S04]  /*f040*/  FFMA R31, R2, R33, 1 ;  /* 0x3f800000021f7423 */ /* 0x001fc80000000021 */
[----:B------:R-:W-:Y:S01]  /*f050*/  FFMA R31, R2, R31, R2 ;  /* 0x0000001f021f7223 */ /* 0x000fe20000000002 */
[C---:B------:R-:W-:Y:S01]  /*f060*/  IMAD R2, R32.reuse, -0x800000, R37 ;  /* 0xff80000020027824 */ /* 0x040fe200078e0225 */
[----:B------:R-:W-:-:S03]  /*f070*/  IADD3 R32, PT, PT, R32, 0x7f, -R3 ;  /* 0x0000007f20207810 */ /* 0x000fc60007ffe803 */
[----:B------:R-:W-:Y:S01]  /*f080*/  FFMA R34, R2, R31, RZ ;  /* 0x0000001f02227223 */ /* 0x000fe200000000ff */
[----:B------:R-:W-:-:S03]  /*f090*/  IADD3 R29, PT, PT, R32, R29, RZ ;  /* 0x0000001d201d7210 */ /* 0x000fc60007ffe0ff */
[----:B------:R-:W-:-:S04]  /*f0a0*/  FFMA R36, R33, R34, R2 ;  /* 0x0000002221247223 */ /* 0x000fc80000000002 */
[----:B------:R-:W-:-:S04]  /*f0b0*/  FFMA R36, R31, R36, R34 ;  /* 0x000000241f247223 */ /* 0x000fc80000000022 */
[----:B------:R-:W-:-:S04]  /*f0c0*/  FFMA R33, R33, R36, R2 ;  /* 0x0000002421217223 */ /* 0x000fc80000000002 */
[----:B------:R-:W-:-:S05]  /*f0d0*/  FFMA R2, R31, R33, R36 ;  /* 0x000000211f027223 */ /* 0x000fca0000000024 */
[----:B------:R-:W-:-:S04]  /*f0e0*/  SHF.R.U32.HI R3, RZ, 0x17, R2 ;  /* 0x00000017ff037819 */ /* 0x000fc80000011602 */
[----:B------:R-:W-:-:S04]  /*f0f0*/  LOP3.LUT R32, R3, 0xff, RZ, 0xc0, !PT ;  /* 0x000000ff03207812 */ /* 0x000fc800078ec0ff */
[----:B------:R-:W-:-:S04]  /*f100*/  IADD3 R3, PT, PT, R32, R29, RZ ;  /* 0x0000001d20037210 */ /* 0x000fc80007ffe0ff */
[----:B------:R-:W-:-:S04]  /*f110*/  IADD3 R32, PT, PT, R3, -0x1, RZ ;  /* 0xffffffff03207810 */ /* 0x000fc80007ffe0ff */
[----:B------:R-:W-:-:S13]  /*f120*/  ISETP.GE.U32.AND P1, PT, R32, 0xfe, PT ;  /* 0x000000fe2000780c */ /* 0x000fda0003f26070 */
[----:B------:R-:W-:Y:S05]  /*f130*/  @!P1 BRA `(.L_x_293) ;  /* 0x0000000000809947 */ /* 0x000fea0003800000 */
[----:B------:R-:W-:-:S13]  /*f140*/  ISETP.GT.AND P1, PT, R3, 0xfe, PT ;  /* 0x000000fe0300780c */ /* 0x000fda0003f24270 */
[----:B------:R-:W-:Y:S05]  /*f150*/  @P1 BRA `(.L_x_294) ;  /* 0x00000000006c1947 */ /* 0x000fea0003800000 */
[----:B------:R-:W-:-:S13]  /*f160*/  ISETP.GE.AND P1, PT, R3, 0x1, PT ;  /* 0x000000010300780c */ /* 0x000fda0003f26270 */
[----:B------:R-:W-:Y:S05]  /*f170*/  @P1 BRA `(.L_x_295) ;  /* 0x0000000000741947 */ /* 0x000fea0003800000 */
[----:B------:R-:W-:Y:S02]  /*f180*/  ISETP.GE.AND P1, PT, R3, -0x18, PT ;  /* 0xffffffe80300780c */ /* 0x000fe40003f26270 */
[----:B------:R-:W-:-:S11]  /*f190*/  LOP3.LUT R2, R2, 0x80000000, RZ, 0xc0, !PT ;  /* 0x8000000002027812 */ /* 0x000fd600078ec0ff */
[----:B------:R-:W-:Y:S05]  /*f1a0*/  @!P1 BRA `(.L_x_295) ;  /* 0x0000000000689947 */ /* 0x000fea0003800000 */
[CCC-:B------:R-:W-:Y:S01]  /*f1b0*/  FFMA.RZ R29, R31.reuse, R33.reuse, R36.reuse ;  /* 0x000000211f1d7223 */ /* 0x1c0fe2000000c024 */
[CCC-:B------:R-:W-:Y:S01]  /*f1c0*/  FFMA.RP R32, R31.reuse, R33.reuse, R36.reuse ;  /* 0x000000211f207223 */ /* 0x1c0fe20000008024 */
[----:B------:R-:W-:Y:S01]  /*f1d0*/  FFMA.RM R33, R31, R33, R36 ;  /* 0x000000211f217223 */ /* 0x000fe20000004024 */
[----:B------:R-:W-:Y:S02]  /*f1e0*/  IADD3 R31, PT, PT, R3, 0x20, RZ ;  /* 0x00000020031f7810 */ /* 0x000fe40007ffe0ff */
[----:B------:R-:W-:Y:S02]  /*f1f0*/  LOP3.LUT R29, R29, 0x7fffff, RZ, 0xc0, !PT ;  /* 0x007fffff1d1d7812 */ /* 0x000fe400078ec0ff */
[----:B------:R-:W-:Y:S02]  /*f200*/  ISETP.NE.AND P3, PT, R3, RZ, PT ;  /* 0x000000ff0300720c */ /* 0x000fe40003f65270 */
[----:B------:R-:W-:Y:S02]  /*f210*/  LOP3.LUT R34, R29, 0x800000, RZ, 0xfc, !PT ;  /* 0x008000001d227812 */ /* 0x000fe400078efcff */
[----:B------:R-:W-:-:S02]  /*f220*/  ISETP.NE.AND P2, PT, R3, RZ, PT ;  /* 0x000000ff0300720c */ /* 0x000fc40003f45270 */
[----:B------:R-:W-:Y:S02]  /*f230*/  IADD3 R3, PT, PT, -R3, RZ, RZ ;  /* 0x000000ff03037210 */ /* 0x000fe40007ffe1ff */
[----:B------:R-:W-:Y:S02]  /*f240*/  SHF.L.U32 R31, R34, R31, RZ ;  /* 0x0000001f221f7219 */ /* 0x000fe400000006ff */
[----:B------:R-:W-:Y:S02]  /*f250*/  FSETP.NEU.FTZ.AND P1, PT, R32, R33, PT ;  /* 0x000000212000720b */ /* 0x000fe40003f3d000 */
[----:B------:R-:W-:Y:S02]  /*f260*/  SEL R3, R3, RZ, P3 ;  /* 0x000000ff03037207 */ /* 0x000fe40001800000 */
[----:B------:R-:W-:Y:S02]  /*f270*/  ISETP.NE.AND P2, PT, R31, RZ, P2 ;  /* 0x000000ff1f00720c */ /* 0x000fe40001745270 */
[----:B------:R-:W-:-:S02]  /*f280*/  SHF.R.U32.HI R34, RZ, R3, R34 ;  /* 0x00000003ff227219 */ /* 0x000fc40000011622 */
[----:B------:R-:W-:Y:S02]  /*f290*/  PLOP3.LUT P1, PT, P1, P2, PT, 0xf8, 0x8f ;  /* 0x00000000008f781c */ /* 0x000fe40000f25f70 */
[----:B------:R-:W-:Y:S02]  /*f2a0*/  SHF.R.U32.HI R29, RZ, 0x1, R34 ;  /* 0x00000001ff1d7819 */ /* 0x000fe40000011622 */
[----:B------:R-:W-:-:S04]  /*f2b0*/  SEL R32, RZ, 0x1, !P1 ;  /* 0x00000001ff207807 */ /* 0x000fc80004800000 */
[----:B------:R-:W-:-:S04]  /*f2c0*/  LOP3.LUT R3, R32, 0x1, R29, 0xf8, !PT ;  /* 0x0000000120037812 */ /* 0x000fc800078ef81d */
[----:B------:R-:W-:-:S04]  /*f2d0*/  LOP3.LUT R34, R3, R34, RZ, 0xc0, !PT ;  /* 0x0000002203227212 */ /* 0x000fc800078ec0ff */
[----:B------:R-:W-:-:S04]  /*f2e0*/  IADD3 R29, PT, PT, R29, R34, RZ ;  /* 0x000000221d1d7210 */ /* 0x000fc80007ffe0ff */
[----:B------:R-:W-:Y:S01]  /*f2f0*/  LOP3.LUT R2, R29, R2, RZ, 0xfc, !PT ;  /* 0x000000021d027212 */ /* 0x000fe200078efcff */
[----:B------:R-:W-:Y:S06]  /*f300*/  BRA `(.L_x_295) ;  /* 0x0000000000107947 */ /* 0x000fec0003800000 */
.L_x_294:
[----:B------:R-:W-:-:S04]  /*f310*/  LOP3.LUT R2, R2, 0x80000000, RZ, 0xc0, !PT ;  /* 0x8000000002027812 */ /* 0x000fc800078ec0ff */
[----:B------:R-:W-:Y:S01]  /*f320*/  LOP3.LUT R2, R2, 0x7f800000, RZ, 0xfc, !PT ;  /* 0x7f80000002027812 */ /* 0x000fe200078efcff */
[----:B------:R-:W-:Y:S06]  /*f330*/  BRA `(.L_x_295) ;  /* 0x0000000000047947 */ /* 0x000fec0003800000 */
.L_x_293:
[----:B------:R-:W-:-:S07]  /*f340*/  LEA R2, R29, R2, 0x17 ;  /* 0x000000021d027211 */ /* 0x000fce00078eb8ff */
.L_x_295:
[----:B------:R-:W-:Y:S05]  /*f350*/  BSYNC.RECONVERGENT B1 ;  /* 0x0000000000017941 */ /* 0x000fea0003800200 */
.L_x_292:
[----:B------:R-:W-:Y:S05]  /*f360*/  BRA `(.L_x_296) ;  /* 0x0000000000207947 */ /* 0x000fea0003800000 */
.L_x_291:
[----:B------:R-:W-:-:S04]  /*f370*/  LOP3.LUT R2, R2, 0x80000000, R37, 0x48, !PT ;  /* 0x8000000002027812 */ /* 0x000fc800078e4825 */
[----:B------:R-:W-:Y:S01]  /*f380*/  LOP3.LUT R2, R2, 0x7f800000, RZ, 0xfc, !PT ;  /* 0x7f80000002027812 */ /* 0x000fe200078efcff */
[----:B------:R-:W-:Y:S06]  /*f390*/  BRA `(.L_x_296) ;  /* 0x0000000000147947 */ /* 0x000fec0003800000 */
.L_x_290:
[----:B------:R-:W-:Y:S01]  /*f3a0*/  LOP3.LUT R2, R2, 0x80000000, R37, 0x48, !PT ;  /* 0x8000000002027812 */ /* 0x000fe200078e4825 */
[----:B------:R-:W-:Y:S06]  /*f3b0*/  BRA `(.L_x_296) ;  /* 0x00000000000c7947 */ /* 0x000fec0003800000 */
.L_x_289:
[----:B------:R-:W0:Y:S01]  /*f3c0*/  MUFU.RSQ R2, -QNAN ;  /* 0xffc0000000027908 */ /* 0x000e220000001400 */
[----:B------:R-:W-:Y:S05]  /*f3d0*/  BRA `(.L_x_296) ;  /* 0x0000000000047947 */ /* 0x000fea0003800000 */
.L_x_288:
[----:B------:R-:W-:-:S07]  /*f3e0*/  FADD.FTZ R2, R37, R2 ;  /* 0x0000000225027221 */ /* 0x000fce0000010000 */
.L_x_296:
[----:B------:R-:W-:Y:S05]  /*f3f0*/  BSYNC.RECONVERGENT B0 ;  /* 0x0000000000007941 */ /* 0x000fea0003800200 */
.L_x_286:
[----:B------:R-:W-:-:S04]  /*f400*/  HFMA2 R29, -RZ, RZ, 0, 0 ;  /* 0x00000000ff1d7431 */ /* 0x000fc800000001ff */
[----:B0-----:R-:W-:Y:S05]  /*f410*/  RET.REL.NODEC R28 `(_Z15FilmGradeKerneliifffffffffffffffffffffffPKfPf) ;  /* 0xffffff081cf87950 */ /* 0x001fea0003c3ffff */
.L_x_297:
[----:B------:R-:W-:-:S00]  /*f420*/  BRA `(.L_x_297) ;  /* 0xfffffffc00fc7947 */ /* 0x000fc0000383ffff */
[----:B------:R-:W-:-:S00]  /*f430*/  NOP ;  /* 0x0000000000007918 */ /* 0x000fc00000000000 */
        /* <DEDUP_REMOVED lines=12> */
.L_x_298:


//--------------------- .nv.global.init           --------------------------
	.section	.nv.global.init,"aw",@progbits
	.align	4
.nv.global.init:
	.type		__cudart_i2opi_f,@object
	.size		__cudart_i2opi_f,(.L_0 - __cudart_i2opi_f)
__cudart_i2opi_f:
        /*0000*/ 	.byte	0x41, 0x90, 0x43, 0x3c, 0x99, 0x95, 0x62, 0xdb, 0xc0, 0xdd, 0x34, 0xf5, 0xd1, 0x57, 0x27, 0xfc
        /*0010*/ 	.byte	0x29, 0x15, 0x44, 0x4e, 0x6e, 0x83, 0xf9, 0xa2
.L_0:


//--------------------- .nv.shared.reserved.0     --------------------------
	.section	.nv.shared.reserved.0,"aw",@nobits
	.weak		__nv_reservedSMEM_offset_0_alias
	.size		__nv_reservedSMEM_offset_0_alias, 0, 64
	.other		__nv_reservedSMEM_offset_0_alias,@"STO_CUDA_RESERVED_SHARED STV_DEFAULT"
__nv_reservedSMEM_offset_0_alias:
	.zero		0
	.zero		64


//--------------------- .nv.constant0._Z15FilmGradeKerneliifffffffffffffffffffffffPKfPf --------------------------
	.section	.nv.constant0._Z15FilmGradeKerneliifffffffffffffffffffffffPKfPf,"a",@progbits
	.sectionflags	@""
	.align	4
.nv.constant0._Z15FilmGradeKerneliifffffffffffffffffffffffPKfPf:
	.zero		1016


//--------------------- SYMBOLS --------------------------

	.type		.nv.reservedSmem.offset0,@object
	.size		.nv.reservedSmem.offset0,0x4
